	.target	sm_90a

	.elftype	@"ET_EXEC"


//--------------------- .note.nv.tkinfo           --------------------------
	.section	.note.nv.tkinfo,"",@"SHT_NOTE"
	.sectionflags	@"SHF_NOTE_NV_TKINFO"
	.tkinfo
        /*0018*/ 	.word	0x00000002
        /*0030*/ 	.string	""
        /*0030*/ 	.string	"ptxas"
        /*0030*/ 	.string	"Cuda compilation tools, release 13.0, V13.0.88"
        /*0030*/ 	.string	"Build cuda_13.0.r13.0/compiler.36424714_0"
        /*0030*/ 	.string	"-arch sm_90a -m 64 "



//--------------------- .note.nv.cuinfo           --------------------------
	.section	.note.nv.cuinfo,"",@"SHT_NOTE"
	.sectionflags	@"SHF_NOTE_NV_CUINFO"
        /*0018*/ 	.short	0x0002
        /*001a*/ 	.short	0x005a
        /*001c*/ 	.short	0x0082
	.zero		2


//--------------------- .nv.info                  --------------------------
	.section	.nv.info,"",@"SHT_CUDA_INFO"
	.align	4


	//----- nvinfo : EIATTR_REGCOUNT
	.align		4
        /*0000*/ 	.byte	0x04, 0x2f
        /*0002*/ 	.short	(.L_15 - .L_14)
	.align		4
.L_14:
        /*0004*/ 	.word	index@(_ZN7cutlass13device_kernelINS_4gemm6kernel13GemmUniversalIN4cute5tupleIJiiiiEEENS1_10collective13CollectiveMmaINS1_34MainloopSm90TmaGmmaWarpSpecializedILi15ENS5_IJNS4_1CILi1EEESB_SB_EEENS1_32KernelTmaWarpSpecializedPingpongEEENS5_IJNSA_ILi64EEENSA_ILi176EEENSA_ILi32EEEEEENS_10bfloat16_tENS5_IJlSB_lEEESJ_SK_NS4_8TiledMMAINS4_8MMA_AtomIJNS4_4SM904GMMA27MMA_64x16x16_F32BF16BF16_SSILNSO_5MajorE0ELSQ_0ELNSO_7ScaleInE1ELSR_1EEEEEENS4_6LayoutISC_NS5_IJNSA_ILi0EEESV_SV_EEEEENS5_IJNS4_10UnderscoreESY_SY_EEEEENS4_13SM90_TMA_LOADENS4_14ComposedLayoutINS4_7SwizzleILi2ELi4ELi3EEENS4_18smem_ptr_flag_bitsILi16EEENSU_INS5_IJNSA_ILi8EEESH_EEENS5_IJSH_SB_EEEEEEEvNS4_8identityES11_S1B_vS1C_EENS_8epilogue10collective6detail29Sm90TmaWarpSpecializedAdapterINS1F_15DefaultEpilogueISJ_SK_SK_NS1E_6thread17LinearCombinationISJ_Li1EffLNS1J_9ScaleType4KindE0ELNS_15FloatRoundStyleE2ESJ_EENS1_15EpilogueDefaultEEEEEvvEEEEvNT_6ParamsE)
        /*0008*/ 	.word	0x000000a8


	//----- nvinfo : EIATTR_FRAME_SIZE
	.align		4
.L_15:
        /*000c*/ 	.byte	0x04, 0x11
        /*000e*/ 	.short	(.L_17 - .L_16)
	.align		4
.L_16:
        /*0010*/ 	.word	index@(_ZN7cutlass13device_kernelINS_4gemm6kernel13GemmUniversalIN4cute5tupleIJiiiiEEENS1_10collective13CollectiveMmaINS1_34MainloopSm90TmaGmmaWarpSpecializedILi15ENS5_IJNS4_1CILi1EEESB_SB_EEENS1_32KernelTmaWarpSpecializedPingpongEEENS5_IJNSA_ILi64EEENSA_ILi176EEENSA_ILi32EEEEEENS_10bfloat16_tENS5_IJlSB_lEEESJ_SK_NS4_8TiledMMAINS4_8MMA_AtomIJNS4_4SM904GMMA27MMA_64x16x16_F32BF16BF16_SSILNSO_5MajorE0ELSQ_0ELNSO_7ScaleInE1ELSR_1EEEEEENS4_6LayoutISC_NS5_IJNSA_ILi0EEESV_SV_EEEEENS5_IJNS4_10UnderscoreESY_SY_EEEEENS4_13SM90_TMA_LOADENS4_14ComposedLayoutINS4_7SwizzleILi2ELi4ELi3EEENS4_18smem_ptr_flag_bitsILi16EEENSU_INS5_IJNSA_ILi8EEESH_EEENS5_IJSH_SB_EEEEEEEvNS4_8identityES11_S1B_vS1C_EENS_8epilogue10collective6detail29Sm90TmaWarpSpecializedAdapterINS1F_15DefaultEpilogueISJ_SK_SK_NS1E_6thread17LinearCombinationISJ_Li1EffLNS1J_9ScaleType4KindE0ELNS_15FloatRoundStyleE2ESJ_EENS1_15EpilogueDefaultEEEEEvvEEEEvNT_6ParamsE)
        /*0014*/ 	.word	0x00000008


	//----- nvinfo : EIATTR_MIN_STACK_SIZE
	.align		4
.L_17:
        /*0018*/ 	.byte	0x04, 0x12
        /*001a*/ 	.short	(.L_19 - .L_18)
	.align		4
.L_18:
        /*001c*/ 	.word	index@(_ZN7cutlass13device_kernelINS_4gemm6kernel13GemmUniversalIN4cute5tupleIJiiiiEEENS1_10collective13CollectiveMmaINS1_34MainloopSm90TmaGmmaWarpSpecializedILi15ENS5_IJNS4_1CILi1EEESB_SB_EEENS1_32KernelTmaWarpSpecializedPingpongEEENS5_IJNSA_ILi64EEENSA_ILi176EEENSA_ILi32EEEEEENS_10bfloat16_tENS5_IJlSB_lEEESJ_SK_NS4_8TiledMMAINS4_8MMA_AtomIJNS4_4SM904GMMA27MMA_64x16x16_F32BF16BF16_SSILNSO_5MajorE0ELSQ_0ELNSO_7ScaleInE1ELSR_1EEEEEENS4_6LayoutISC_NS5_IJNSA_ILi0EEESV_SV_EEEEENS5_IJNS4_10UnderscoreESY_SY_EEEEENS4_13SM90_TMA_LOADENS4_14ComposedLayoutINS4_7SwizzleILi2ELi4ELi3EEENS4_18smem_ptr_flag_bitsILi16EEENSU_INS5_IJNSA_ILi8EEESH_EEENS5_IJSH_SB_EEEEEEEvNS4_8identityES11_S1B_vS1C_EENS_8epilogue10collective6detail29Sm90TmaWarpSpecializedAdapterINS1F_15DefaultEpilogueISJ_SK_SK_NS1E_6thread17LinearCombinationISJ_Li1EffLNS1J_9ScaleType4KindE0ELNS_15FloatRoundStyleE2ESJ_EENS1_15EpilogueDefaultEEEEEvvEEEEvNT_6ParamsE)
        /*0020*/ 	.word	0x00000008
.L_19:


//--------------------- .nv.compat                --------------------------
	.section	.nv.compat,"",@"SHT_CUDA_COMPAT_INFO"
	.align	4
        /*0000*/ 	.byte	0x02, 0x09, 0x01, 0x00, 0x02, 0x02, 0x04, 0x00, 0x02, 0x05, 0x05, 0x00, 0x03, 0x07, 0x01, 0x01
        /*0010*/ 	.byte	0x02, 0x03, 0x01, 0x00, 0x02, 0x06, 0x01, 0x00, 0x04, 0x0b, 0x08, 0x00, 0x00, 0x00, 0x00, 0x00
        /*0020*/ 	.byte	0x00, 0x00, 0x00, 0x00


//--------------------- .nv.info._ZN7cutlass13device_kernelINS_4gemm6kernel13GemmUniversalIN4cute5tupleIJiiiiEEENS1_10collective13CollectiveMmaINS1_34MainloopSm90TmaGmmaWarpSpecializedILi15ENS5_IJNS4_1CILi1EEESB_SB_EEENS1_32KernelTmaWarpSpecializedPingpongEEENS5_IJNSA_ILi64EEENSA_ILi176EEENSA_ILi32EEEEEENS_10bfloat16_tENS5_IJlSB_lEEESJ_SK_NS4_8TiledMMAINS4_8MMA_AtomIJNS4_4SM904GMMA27MMA_64x16x16_F32BF16BF16_SSILNSO_5MajorE0ELSQ_0ELNSO_7ScaleInE1ELSR_1EEEEEENS4_6LayoutISC_NS5_IJNSA_ILi0EEESV_SV_EEEEENS5_IJNS4_10UnderscoreESY_SY_EEEEENS4_13SM90_TMA_LOADENS4_14ComposedLayoutINS4_7SwizzleILi2ELi4ELi3EEENS4_18smem_ptr_flag_bitsILi16EEENSU_INS5_IJNSA_ILi8EEESH_EEENS5_IJSH_SB_EEEEEEEvNS4_8identityES11_S1B_vS1C_EENS_8epilogue10collective6detail29Sm90TmaWarpSpecializedAdapterINS1F_15DefaultEpilogueISJ_SK_SK_NS1E_6thread17LinearCombinationISJ_Li1EffLNS1J_9ScaleType4KindE0ELNS_15FloatRoundStyleE2ESJ_EENS1_15EpilogueDefaultEEEEEvvEEEEvNT_6ParamsE --------------------------
	.section	.nv.info._ZN7cutlass13device_kernelINS_4gemm6kernel13GemmUniversalIN4cute5tupleIJiiiiEEENS1_10collective13CollectiveMmaINS1_34MainloopSm90TmaGmmaWarpSpecializedILi15ENS5_IJNS4_1CILi1EEESB_SB_EEENS1_32KernelTmaWarpSpecializedPingpongEEENS5_IJNSA_ILi64EEENSA_ILi176EEENSA_ILi32EEEEEENS_10bfloat16_tENS5_IJlSB_lEEESJ_SK_NS4_8TiledMMAINS4_8MMA_AtomIJNS4_4SM904GMMA27MMA_64x16x16_F32BF16BF16_SSILNSO_5MajorE0ELSQ_0ELNSO_7ScaleInE1ELSR_1EEEEEENS4_6LayoutISC_NS5_IJNSA_ILi0EEESV_SV_EEEEENS5_IJNS4_10UnderscoreESY_SY_EEEEENS4_13SM90_TMA_LOADENS4_14ComposedLayoutINS4_7SwizzleILi2ELi4ELi3EEENS4_18smem_ptr_flag_bitsILi16EEENSU_INS5_IJNSA_ILi8EEESH_EEENS5_IJSH_SB_EEEEEEEvNS4_8identityES11_S1B_vS1C_EENS_8epilogue10collective6detail29Sm90TmaWarpSpecializedAdapterINS1F_15DefaultEpilogueISJ_SK_SK_NS1E_6thread17LinearCombinationISJ_Li1EffLNS1J_9ScaleType4KindE0ELNS_15FloatRoundStyleE2ESJ_EENS1_15EpilogueDefaultEEEEEvvEEEEvNT_6ParamsE,"",@"SHT_CUDA_INFO"
	.sectionflags	@""
	.align	4


	//----- nvinfo : EIATTR_CUDA_API_VERSION
	.align		4
        /*0000*/ 	.byte	0x04, 0x37
        /*0002*/ 	.short	(.L_21 - .L_20)
.L_20:
        /*0004*/ 	.word	0x00000082


	//----- nvinfo : EIATTR_KPARAM_INFO
	.align		4
.L_21:
        /*0008*/ 	.byte	0x04, 0x17
        /*000a*/ 	.short	(.L_23 - .L_22)
.L_22:
        /*000c*/ 	.word	0x00000000
        /*0010*/ 	.short	0x0000
        /*0012*/ 	.short	0x0070
        /*0014*/ 	.byte	0x00, 0xf0, 0x01, 0x10


	//----- nvinfo : EIATTR_SPARSE_MMA_MASK
	.align		4
.L_23:
        /*0018*/ 	.byte	0x03, 0x50
        /*001a*/ 	.short	0x0000


	//----- nvinfo : EIATTR_MAXREG_COUNT
	.align		4
        /*001c*/ 	.byte	0x03, 0x1b
        /*001e*/ 	.short	0x00a8


	//----- nvinfo : EIATTR_NUM_BARRIERS
	.align		4
        /*0020*/ 	.byte	0x02, 0x4c
        /*0022*/ 	.byte	0x01
	.zero		1


	//----- nvinfo : EIATTR_EXTERNS
	.align		4
        /*0024*/ 	.byte	0x04, 0x0f
        /*0026*/ 	.short	(.L_25 - .L_24)


	//   ....[0]....
	.align		4
.L_24:
        /*0028*/ 	.word	index@(__assertfail)


	//----- nvinfo : EIATTR_ANNOTATIONS
	.align		4
.L_25:
        /*002c*/ 	.byte	0x04, 0x55
        /*002e*/ 	.short	(.L_27 - .L_26)


	//   ....[0]....
.L_26:
        /*0030*/ 	.word	0x00000001
        /*0034*/ 	.byte	0x60, 0x0c, 0x00, 0x00, 0x01, 0x00, 0x00, 0x00, 0xd0, 0x8b, 0x00, 0x00, 0x01, 0x00, 0x00, 0x00
        /*0044*/ 	.byte	0xe0, 0x97, 0x00, 0x00


	//----- nvinfo : EIATTR_MERCURY_ISA_VERSION
	.align		4
.L_27:
        /*0048*/ 	.byte	0x03, 0x5f
        /*004a*/ 	.short	0x0101


	//----- nvinfo : EIATTR_INT_WARP_WIDE_INSTR_OFFSETS
	.align		4
        /*004c*/ 	.byte	0x04, 0x31
        /*004e*/ 	.short	(.L_29 - .L_28)


	//   ....[0]....
.L_28:
        /*0050*/ 	.word	0x00000570


	//   ....[1]....
        /*0054*/ 	.word	0x00000590


	//   ....[2]....
        /*0058*/ 	.word	0x00000610


	//   ....[3]....
        /*005c*/ 	.word	0x00000620


	//   ....[4]....
        /*0060*/ 	.word	0x00000630


	//   ....[5]....
        /*0064*/ 	.word	0x00000650


	//   ....[6]....
        /*0068*/ 	.word	0x000006e0


	//   ....[7]....
        /*006c*/ 	.word	0x00000700


	//----- nvinfo : EIATTR_COOP_GROUP_MASK_REGIDS
	.align		4
.L_29:
        /*0070*/ 	.byte	0x04, 0x29
        /*0072*/ 	.short	(.L_31 - .L_30)


	//   ....[0]....
.L_30:
        /*0074*/ 	.word	0xffffffff


	//   ....[1]....
        /*0078*/ 	.word	0xffffffff


	//   ....[2]....
        /*007c*/ 	.word	0xffffffff


	//   ....[3]....
        /*0080*/ 	.word	0xffffffff


	//   ....[4]....
        /*0084*/ 	.word	0xffffffff


	//   ....[5]....
        /*0088*/ 	.word	0xffffffff


	//----- nvinfo : EIATTR_COOP_GROUP_INSTR_OFFSETS
	.align		4
.L_31:
        /*008c*/ 	.byte	0x04, 0x28
        /*008e*/ 	.short	(.L_33 - .L_32)


	//   ....[0]....
.L_32:
        /*0090*/ 	.word	0x00000070


	//   ....[1]....
        /*0094*/ 	.word	0x00000080


	//   ....[2]....
        /*0098*/ 	.word	0x00000140


	//   ....[3]....
        /*009c*/ 	.word	0x00000460


	//   ....[4]....
        /*00a0*/ 	.word	0x000004a0


	//   ....[5]....
        /*00a4*/ 	.word	0x000004f0


	//----- nvinfo : EIATTR_REG_RECONFIG
	.align		4
.L_33:
        /*00a8*/ 	.byte	0x01, 0x54
	.zero		2


	//----- nvinfo : EIATTR_SYSCALL_OFFSETS
	.align		4
        /*00ac*/ 	.byte	0x04, 0x46
        /*00ae*/ 	.short	(.L_35 - .L_34)


	//   ....[0]....
.L_34:
        /*00b0*/ 	.word	0x00001710


	//----- nvinfo : EIATTR_MBARRIER_INSTR_OFFSETS
	.align		4
.L_35:
        /*00b4*/ 	.byte	0x04, 0x39
        /*00b6*/ 	.short	(.L_37 - .L_36)


	//   ....[0]....
.L_36:
        /*00b8*/ 	.word	0x00000260
        /*00bc*/ 	.word	0x000000ff
        /*00c0*/ 	.word	0x00000000
        /*00c4*/ 	.short	0x0100
        /*00c6*/ 	.byte	0x08
	.zero		1


	//   ....[1]....
        /*00c8*/ 	.word	0x00000270
        /*00cc*/ 	.word	0x000000ff
        /*00d0*/ 	.word	0x00000078
        /*00d4*/ 	.short	0x0100
        /*00d6*/ 	.byte	0x08
	.zero		1


	//   ....[2]....
        /*00d8*/ 	.word	0x00000280
        /*00dc*/ 	.word	0x000000ff
        /*00e0*/ 	.word	0x00000008
        /*00e4*/ 	.short	0x0100
        /*00e6*/ 	.byte	0x08
	.zero		1


	//   ....[3]....
        /*00e8*/ 	.word	0x00000290
        /*00ec*/ 	.word	0x000000ff
        /*00f0*/ 	.word	0x00000080
        /*00f4*/ 	.short	0x0100
        /*00f6*/ 	.byte	0x08
	.zero		1


	//   ....[4]....
        /*00f8*/ 	.word	0x000002a0
        /*00fc*/ 	.word	0x000000ff
        /*0100*/ 	.word	0x00000010
        /*0104*/ 	.short	0x0100
        /*0106*/ 	.byte	0x08
	.zero		1


	//   ....[5]....
        /*0108*/ 	.word	0x000002b0
        /*010c*/ 	.word	0x000000ff
        /*0110*/ 	.word	0x00000088
        /*0114*/ 	.short	0x0100
        /*0116*/ 	.byte	0x08
	.zero		1


	//   ....[6]....
        /*0118*/ 	.word	0x000002c0
        /*011c*/ 	.word	0x000000ff
        /*0120*/ 	.word	0x00000018
        /*0124*/ 	.short	0x0100
        /*0126*/ 	.byte	0x08
	.zero		1


	//   ....[7]....
        /*0128*/ 	.word	0x000002d0
        /*012c*/ 	.word	0x000000ff
        /*0130*/ 	.word	0x00000090
        /*0134*/ 	.short	0x0100
        /*0136*/ 	.byte	0x08
	.zero		1


	//   ....[8]....
        /*0138*/ 	.word	0x000002e0
        /*013c*/ 	.word	0x000000ff
        /*0140*/ 	.word	0x00000020
        /*0144*/ 	.short	0x0100
        /*0146*/ 	.byte	0x08
	.zero		1


	//   ....[9]....
        /*0148*/ 	.word	0x000002f0
        /*014c*/ 	.word	0x000000ff
        /*0150*/ 	.word	0x00000098
        /*0154*/ 	.short	0x0100
        /*0156*/ 	.byte	0x08
	.zero		1


	//   ....[10]....
        /*0158*/ 	.word	0x00000300
        /*015c*/ 	.word	0x000000ff
        /*0160*/ 	.word	0x00000028
        /*0164*/ 	.short	0x0100
        /*0166*/ 	.byte	0x08
	.zero		1


	//   ....[11]....
        /*0168*/ 	.word	0x00000310
        /*016c*/ 	.word	0x000000ff
        /*0170*/ 	.word	0x000000a0
        /*0174*/ 	.short	0x0100
        /*0176*/ 	.byte	0x08
	.zero		1


	//   ....[12]....
        /*0178*/ 	.word	0x00000320
        /*017c*/ 	.word	0x000000ff
        /*0180*/ 	.word	0x00000030
        /*0184*/ 	.short	0x0100
        /*0186*/ 	.byte	0x08
	.zero		1


	//   ....[13]....
        /*0188*/ 	.word	0x00000330
        /*018c*/ 	.word	0x000000ff
        /*0190*/ 	.word	0x000000a8
        /*0194*/ 	.short	0x0100
        /*0196*/ 	.byte	0x08
	.zero		1


	//   ....[14]....
        /*0198*/ 	.word	0x00000340
        /*019c*/ 	.word	0x000000ff
        /*01a0*/ 	.word	0x00000038
        /*01a4*/ 	.short	0x0100
        /*01a6*/ 	.byte	0x08
	.zero		1


	//   ....[15]....
        /*01a8*/ 	.word	0x00000350
        /*01ac*/ 	.word	0x000000ff
        /*01b0*/ 	.word	0x000000b0
        /*01b4*/ 	.short	0x0100
        /*01b6*/ 	.byte	0x08
	.zero		1


	//   ....[16]....
        /*01b8*/ 	.word	0x00000360
        /*01bc*/ 	.word	0x000000ff
        /*01c0*/ 	.word	0x00000040
        /*01c4*/ 	.short	0x0100
        /*01c6*/ 	.byte	0x08
	.zero		1


	//   ....[17]....
        /*01c8*/ 	.word	0x00000370
        /*01cc*/ 	.word	0x000000ff
        /*01d0*/ 	.word	0x000000b8
        /*01d4*/ 	.short	0x0100
        /*01d6*/ 	.byte	0x08
	.zero		1


	//   ....[18]....
        /*01d8*/ 	.word	0x00000380
        /*01dc*/ 	.word	0x000000ff
        /*01e0*/ 	.word	0x00000048
        /*01e4*/ 	.short	0x0100
        /*01e6*/ 	.byte	0x08
	.zero		1


	//   ....[19]....
        /*01e8*/ 	.word	0x00000390
        /*01ec*/ 	.word	0x000000ff
        /*01f0*/ 	.word	0x000000c0
        /*01f4*/ 	.short	0x0100
        /*01f6*/ 	.byte	0x08
	.zero		1


	//   ....[20]....
        /*01f8*/ 	.word	0x000003a0
        /*01fc*/ 	.word	0x000000ff
        /*0200*/ 	.word	0x00000050
        /*0204*/ 	.short	0x0100
        /*0206*/ 	.byte	0x08
	.zero		1


	//   ....[21]....
        /*0208*/ 	.word	0x000003b0
        /*020c*/ 	.word	0x000000ff
        /*0210*/ 	.word	0x000000c8
        /*0214*/ 	.short	0x0100
        /*0216*/ 	.byte	0x08
	.zero		1


	//   ....[22]....
        /*0218*/ 	.word	0x000003c0
        /*021c*/ 	.word	0x000000ff
        /*0220*/ 	.word	0x00000058
        /*0224*/ 	.short	0x0100
        /*0226*/ 	.byte	0x08
	.zero		1


	//   ....[23]....
        /*0228*/ 	.word	0x000003d0
        /*022c*/ 	.word	0x000000ff
        /*0230*/ 	.word	0x000000d0
        /*0234*/ 	.short	0x0100
        /*0236*/ 	.byte	0x08
	.zero		1


	//   ....[24]....
        /*0238*/ 	.word	0x000003e0
        /*023c*/ 	.word	0x000000ff
        /*0240*/ 	.word	0x00000060
        /*0244*/ 	.short	0x0100
        /*0246*/ 	.byte	0x08
	.zero		1


	//   ....[25]....
        /*0248*/ 	.word	0x000003f0
        /*024c*/ 	.word	0x000000ff
        /*0250*/ 	.word	0x000000d8
        /*0254*/ 	.short	0x0100
        /*0256*/ 	.byte	0x08
	.zero		1


	//   ....[26]....
        /*0258*/ 	.word	0x00000400
        /*025c*/ 	.word	0x000000ff
        /*0260*/ 	.word	0x00000068
        /*0264*/ 	.short	0x0100
        /*0266*/ 	.byte	0x08
	.zero		1


	//   ....[27]....
        /*0268*/ 	.word	0x00000410
        /*026c*/ 	.word	0x000000ff
        /*0270*/ 	.word	0x000000e0
        /*0274*/ 	.short	0x0100
        /*0276*/ 	.byte	0x08
	.zero		1


	//   ....[28]....
        /*0278*/ 	.word	0x00000420
        /*027c*/ 	.word	0x000000ff
        /*0280*/ 	.word	0x00000070
        /*0284*/ 	.short	0x0100
        /*0286*/ 	.byte	0x08
	.zero		1


	//   ....[29]....
        /*0288*/ 	.word	0x00000430
        /*028c*/ 	.word	0x000000ff
        /*0290*/ 	.word	0x000000e8
        /*0294*/ 	.short	0x0100
        /*0296*/ 	.byte	0x08
	.zero		1


	//   ....[30]....
        /*0298*/ 	.word	0x00000740
        /*029c*/ 	.word	0x000000ff
        /*02a0*/ 	.word	0x00000120
        /*02a4*/ 	.short	0x0100
        /*02a6*/ 	.byte	0x08
	.zero		1


	//   ....[31]....
        /*02a8*/ 	.word	0x000007b0
        /*02ac*/ 	.word	0x000000ff
        /*02b0*/ 	.word	0x00000128
        /*02b4*/ 	.short	0x0100
        /*02b6*/ 	.byte	0x08
	.zero		1


	//   ....[32]....
        /*02b8*/ 	.word	0x000007d0
        /*02bc*/ 	.word	0x000000ff
        /*02c0*/ 	.word	0x00000100
        /*02c4*/ 	.short	0x0100
        /*02c6*/ 	.byte	0x09
	.zero		1


	//   ....[33]....
        /*02c8*/ 	.word	0x000007e0
        /*02cc*/ 	.word	0x000000ff
        /*02d0*/ 	.word	0x00000108
        /*02d4*/ 	.short	0x0100
        /*02d6*/ 	.byte	0x09
	.zero		1


	//   ....[34]....
        /*02d8*/ 	.word	0x000007f0
        /*02dc*/ 	.word	0x000000ff
        /*02e0*/ 	.word	0x00000110
        /*02e4*/ 	.short	0x0100
        /*02e6*/ 	.byte	0x09
	.zero		1


	//   ....[35]....
        /*02e8*/ 	.word	0x00000800
        /*02ec*/ 	.word	0x000000ff
        /*02f0*/ 	.word	0x00000118
        /*02f4*/ 	.short	0x0100
        /*02f6*/ 	.byte	0x09
	.zero		1


	//   ....[36]....
        /*02f8*/ 	.word	0x000015f0
        /*02fc*/ 	.word	0x00000079
        /*0300*/ 	.word	0x00000000
        /*0304*/ 	.short	0x010a
        /*0306*/ 	.byte	0x29
	.zero		1


	//   ....[37]....
        /*0308*/ 	.word	0x00001790
        /*030c*/ 	.word	0x00000003
        /*0310*/ 	.word	0x00000000
        /*0314*/ 	.short	0x010a
        /*0316*/ 	.byte	0x3f
	.zero		1


	//   ....[38]....
        /*0318*/ 	.word	0x000017f0
        /*031c*/ 	.word	0x00000003
        /*0320*/ 	.word	0x00000000
        /*0324*/ 	.short	0x010a
        /*0326*/ 	.byte	0x3f
	.zero		1


	//   ....[39]....
        /*0328*/ 	.word	0x00002310
        /*032c*/ 	.word	0x000000ff
        /*0330*/ 	.word	0x00000000
        /*0334*/ 	.short	0x010a
        /*0336*/ 	.byte	0x08
	.zero		1


	//   ....[40]....
        /*0338*/ 	.word	0x00002350
        /*033c*/ 	.word	0x000000ff
        /*0340*/ 	.word	0x00000000
        /*0344*/ 	.short	0x010a
        /*0346*/ 	.byte	0x08
	.zero		1


	//   ....[41]....
        /*0348*/ 	.word	0x00002c50
        /*034c*/ 	.word	0x000000ff
        /*0350*/ 	.word	0x00000000
        /*0354*/ 	.short	0x0101
        /*0356*/ 	.byte	0x08
	.zero		1


	//   ....[42]....
        /*0358*/ 	.word	0x00002d40
        /*035c*/ 	.word	0x00000078
        /*0360*/ 	.word	0x00000000
        /*0364*/ 	.short	0x0101
        /*0366*/ 	.byte	0x2a
	.zero		1


	//   ....[43]....
        /*0368*/ 	.word	0x00002e10
        /*036c*/ 	.word	0x000000ff
        /*0370*/ 	.word	0x00000000
        /*0374*/ 	.short	0x0101
        /*0376*/ 	.byte	0x06
	.zero		1


	//   ....[44]....
        /*0378*/ 	.word	0x00002ec0
        /*037c*/ 	.word	0x00000079
        /*0380*/ 	.word	0x00000010
        /*0384*/ 	.short	0x010a
        /*0386*/ 	.byte	0x29
	.zero		1


	//   ....[45]....
        /*0388*/ 	.word	0x00008bf0
        /*038c*/ 	.word	0x00000076
        /*0390*/ 	.word	0x00000000
        /*0394*/ 	.short	0x0101
        /*0396*/ 	.byte	0x2a
	.zero		1


	//   ....[46]....
        /*0398*/ 	.word	0x00009550
        /*039c*/ 	.word	0x0000000a
        /*03a0*/ 	.word	0x00000078
        /*03a4*/ 	.short	0x010a
        /*03a6*/ 	.byte	0x3f
	.zero		1


	//   ....[47]....
        /*03a8*/ 	.word	0x000098f0
        /*03ac*/ 	.word	0x00000005
        /*03b0*/ 	.word	0x00000128
        /*03b4*/ 	.short	0x0101
        /*03b6*/ 	.byte	0x3f
	.zero		1


	//   ....[48]....
        /*03b8*/ 	.word	0x0000a070
        /*03bc*/ 	.word	0x00000009
        /*03c0*/ 	.word	0x00000000
        /*03c4*/ 	.short	0x010a
        /*03c6*/ 	.byte	0x3f
	.zero		1


	//   ....[49]....
        /*03c8*/ 	.word	0x0000a0f0
        /*03cc*/ 	.word	0x00000008
        /*03d0*/ 	.word	0x00000000
        /*03d4*/ 	.short	0x010a
        /*03d6*/ 	.byte	0x3f
	.zero		1


	//   ....[50]....
        /*03d8*/ 	.word	0x0000a180
        /*03dc*/ 	.word	0x00000009
        /*03e0*/ 	.word	0x00000000
        /*03e4*/ 	.short	0x010a
        /*03e6*/ 	.byte	0x3f
	.zero		1


	//   ....[51]....
        /*03e8*/ 	.word	0x0000a210
        /*03ec*/ 	.word	0x00000008
        /*03f0*/ 	.word	0x00000000
        /*03f4*/ 	.short	0x010a
        /*03f6*/ 	.byte	0x3f
	.zero		1


	//   ....[52]....
        /*03f8*/ 	.word	0x0000a2a0
        /*03fc*/ 	.word	0x00000009
        /*0400*/ 	.word	0x00000000
        /*0404*/ 	.short	0x010a
        /*0406*/ 	.byte	0x3f
	.zero		1


	//   ....[53]....
        /*0408*/ 	.word	0x0000a330
        /*040c*/ 	.word	0x00000008
        /*0410*/ 	.word	0x00000000
        /*0414*/ 	.short	0x010a
        /*0416*/ 	.byte	0x3f
	.zero		1


	//   ....[54]....
        /*0418*/ 	.word	0x0000a3c0
        /*041c*/ 	.word	0x00000009
        /*0420*/ 	.word	0x00000000
        /*0424*/ 	.short	0x010a
        /*0426*/ 	.byte	0x3f
	.zero		1


	//   ....[55]....
        /*0428*/ 	.word	0x0000a450
        /*042c*/ 	.word	0x00000008
        /*0430*/ 	.word	0x00000000
        /*0434*/ 	.short	0x010a
        /*0436*/ 	.byte	0x3f
	.zero		1


	//   ....[56]....
        /*0438*/ 	.word	0x0000a4e0
        /*043c*/ 	.word	0x00000009
        /*0440*/ 	.word	0x00000000
        /*0444*/ 	.short	0x010a
        /*0446*/ 	.byte	0x3f
	.zero		1


	//   ....[57]....
        /*0448*/ 	.word	0x0000a570
        /*044c*/ 	.word	0x00000008
        /*0450*/ 	.word	0x00000000
        /*0454*/ 	.short	0x010a
        /*0456*/ 	.byte	0x3f
	.zero		1


	//   ....[58]....
        /*0458*/ 	.word	0x0000a600
        /*045c*/ 	.word	0x00000009
        /*0460*/ 	.word	0x00000000
        /*0464*/ 	.short	0x010a
        /*0466*/ 	.byte	0x3f
	.zero		1


	//   ....[59]....
        /*0468*/ 	.word	0x0000a690
        /*046c*/ 	.word	0x00000008
        /*0470*/ 	.word	0x00000000
        /*0474*/ 	.short	0x010a
        /*0476*/ 	.byte	0x3f
	.zero		1


	//   ....[60]....
        /*0478*/ 	.word	0x0000a720
        /*047c*/ 	.word	0x00000009
        /*0480*/ 	.word	0x00000000
        /*0484*/ 	.short	0x010a
        /*0486*/ 	.byte	0x3f
	.zero		1


	//   ....[61]....
        /*0488*/ 	.word	0x0000a7b0
        /*048c*/ 	.word	0x00000006
        /*0490*/ 	.word	0x00000000
        /*0494*/ 	.short	0x010a
        /*0496*/ 	.byte	0x3f
	.zero		1


	//   ....[62]....
        /*0498*/ 	.word	0x0000a840
        /*049c*/ 	.word	0x00000003
        /*04a0*/ 	.word	0x00000000
        /*04a4*/ 	.short	0x010a
        /*04a6*/ 	.byte	0x3f
	.zero		1


	//   ....[63]....
        /*04a8*/ 	.word	0x0000a8a0
        /*04ac*/ 	.word	0x00000077
        /*04b0*/ 	.word	0x00000000
        /*04b4*/ 	.short	0x010a
        /*04b6*/ 	.byte	0x3f
	.zero		1


	//   ....[64]....
        /*04b8*/ 	.word	0x0000a8f0
        /*04bc*/ 	.word	0x00000003
        /*04c0*/ 	.word	0x00000000
        /*04c4*/ 	.short	0x010a
        /*04c6*/ 	.byte	0x3f
	.zero		1


	//   ....[65]....
        /*04c8*/ 	.word	0x0000a950
        /*04cc*/ 	.word	0x00000004
        /*04d0*/ 	.word	0x00000000
        /*04d4*/ 	.short	0x010a
        /*04d6*/ 	.byte	0x3f
	.zero		1


	//   ....[66]....
        /*04d8*/ 	.word	0x0000a9a0
        /*04dc*/ 	.word	0x00000077
        /*04e0*/ 	.word	0x00000010
        /*04e4*/ 	.short	0x010a
        /*04e6*/ 	.byte	0x3f
	.zero		1


	//   ....[67]....
        /*04e8*/ 	.word	0x0000aa70
        /*04ec*/ 	.word	0x0000000a
        /*04f0*/ 	.word	0x00000078
        /*04f4*/ 	.short	0x010a
        /*04f6*/ 	.byte	0x3f
	.zero		1


	//   ....[68]....
        /*04f8*/ 	.word	0x0000ab40
        /*04fc*/ 	.word	0x00000009
        /*0500*/ 	.word	0x00000000
        /*0504*/ 	.short	0x010a
        /*0506*/ 	.byte	0x3f
	.zero		1


	//   ....[69]....
        /*0508*/ 	.word	0x0000ab90
        /*050c*/ 	.word	0x00000008
        /*0510*/ 	.word	0x00000000
        /*0514*/ 	.short	0x010a
        /*0516*/ 	.byte	0x3f
	.zero		1


	//   ....[70]....
        /*0518*/ 	.word	0x0000abe0
        /*051c*/ 	.word	0x00000009
        /*0520*/ 	.word	0x00000000
        /*0524*/ 	.short	0x010a
        /*0526*/ 	.byte	0x3f
	.zero		1


	//   ....[71]....
        /*0528*/ 	.word	0x0000ac30
        /*052c*/ 	.word	0x00000008
        /*0530*/ 	.word	0x00000000
        /*0534*/ 	.short	0x010a
        /*0536*/ 	.byte	0x3f
	.zero		1


	//   ....[72]....
        /*0538*/ 	.word	0x0000ac80
        /*053c*/ 	.word	0x00000009
        /*0540*/ 	.word	0x00000000
        /*0544*/ 	.short	0x010a
        /*0546*/ 	.byte	0x3f
	.zero		1


	//   ....[73]....
        /*0548*/ 	.word	0x0000acd0
        /*054c*/ 	.word	0x00000008
        /*0550*/ 	.word	0x00000000
        /*0554*/ 	.short	0x010a
        /*0556*/ 	.byte	0x3f
	.zero		1


	//   ....[74]....
        /*0558*/ 	.word	0x0000ad20
        /*055c*/ 	.word	0x00000009
        /*0560*/ 	.word	0x00000000
        /*0564*/ 	.short	0x010a
        /*0566*/ 	.byte	0x3f
	.zero		1


	//   ....[75]....
        /*0568*/ 	.word	0x0000ad70
        /*056c*/ 	.word	0x00000008
        /*0570*/ 	.word	0x00000000
        /*0574*/ 	.short	0x010a
        /*0576*/ 	.byte	0x3f
	.zero		1


	//   ....[76]....
        /*0578*/ 	.word	0x0000adc0
        /*057c*/ 	.word	0x00000009
        /*0580*/ 	.word	0x00000000
        /*0584*/ 	.short	0x010a
        /*0586*/ 	.byte	0x3f
	.zero		1


	//   ....[77]....
        /*0588*/ 	.word	0x0000ae10
        /*058c*/ 	.word	0x00000008
        /*0590*/ 	.word	0x00000000
        /*0594*/ 	.short	0x010a
        /*0596*/ 	.byte	0x3f
	.zero		1


	//   ....[78]....
        /*0598*/ 	.word	0x0000ae60
        /*059c*/ 	.word	0x00000009
        /*05a0*/ 	.word	0x00000000
        /*05a4*/ 	.short	0x010a
        /*05a6*/ 	.byte	0x3f
	.zero		1


	//   ....[79]....
        /*05a8*/ 	.word	0x0000aeb0
        /*05ac*/ 	.word	0x00000008
        /*05b0*/ 	.word	0x00000000
        /*05b4*/ 	.short	0x010a
        /*05b6*/ 	.byte	0x3f
	.zero		1


	//   ....[80]....
        /*05b8*/ 	.word	0x0000af00
        /*05bc*/ 	.word	0x00000009
        /*05c0*/ 	.word	0x00000000
        /*05c4*/ 	.short	0x010a
        /*05c6*/ 	.byte	0x3f
	.zero		1


	//   ....[81]....
        /*05c8*/ 	.word	0x0000af50
        /*05cc*/ 	.word	0x00000006
        /*05d0*/ 	.word	0x00000000
        /*05d4*/ 	.short	0x010a
        /*05d6*/ 	.byte	0x3f
	.zero		1


	//----- nvinfo : EIATTR_NUM_MBARRIERS
	.align		4
.L_37:
        /*05d8*/ 	.byte	0x03, 0x38
        /*05da*/ 	.short	0x0024


	//----- nvinfo : EIATTR_EXIT_INSTR_OFFSETS
	.align		4
        /*05dc*/ 	.byte	0x04, 0x1c
        /*05de*/ 	.short	(.L_39 - .L_38)


	//   ....[0]....
.L_38:
        /*05e0*/ 	.word	0x00001310


	//   ....[1]....
        /*05e4*/ 	.word	0x00001370


	//   ....[2]....
        /*05e8*/ 	.word	0x00009280


	//   ....[3]....
        /*05ec*/ 	.word	0x000092b0


	//   ....[4]....
        /*05f0*/ 	.word	0x0000a890


	//----- nvinfo : EIATTR_MAX_THREADS
	.align		4
.L_39:
        /*05f4*/ 	.byte	0x04, 0x05
        /*05f6*/ 	.short	(.L_41 - .L_40)
.L_40:
        /*05f8*/ 	.word	0x00000180
        /*05fc*/ 	.word	0x00000001
        /*0600*/ 	.word	0x00000001


	//----- nvinfo : EIATTR_CRS_STACK_SIZE
	.align		4
.L_41:
        /*0604*/ 	.byte	0x04, 0x1e
        /*0606*/ 	.short	(.L_43 - .L_42)
.L_42:
        /*0608*/ 	.word	0x00000000


	//----- nvinfo : EIATTR_CBANK_PARAM_SIZE
	.align		4
.L_43:
        /*060c*/ 	.byte	0x03, 0x19
        /*060e*/ 	.short	0x0470


	//----- nvinfo : EIATTR_PARAM_CBANK
	.align		4
        /*0610*/ 	.byte	0x04, 0x0a
        /*0612*/ 	.short	(.L_45 - .L_44)
	.align		4
.L_44:
        /*0614*/ 	.word	index@(.nv.constant0._ZN7cutlass13device_kernelINS_4gemm6kernel13GemmUniversalIN4cute5tupleIJiiiiEEENS1_10collective13CollectiveMmaINS1_34MainloopSm90TmaGmmaWarpSpecializedILi15ENS5_IJNS4_1CILi1EEESB_SB_EEENS1_32KernelTmaWarpSpecializedPingpongEEENS5_IJNSA_ILi64EEENSA_ILi176EEENSA_ILi32EEEEEENS_10bfloat16_tENS5_IJlSB_lEEESJ_SK_NS4_8TiledMMAINS4_8MMA_AtomIJNS4_4SM904GMMA27MMA_64x16x16_F32BF16BF16_SSILNSO_5MajorE0ELSQ_0ELNSO_7ScaleInE1ELSR_1EEEEEENS4_6LayoutISC_NS5_IJNSA_ILi0EEESV_SV_EEEEENS5_IJNS4_10UnderscoreESY_SY_EEEEENS4_13SM90_TMA_LOADENS4_14ComposedLayoutINS4_7SwizzleILi2ELi4ELi3EEENS4_18smem_ptr_flag_bitsILi16EEENSU_INS5_IJNSA_ILi8EEESH_EEENS5_IJSH_SB_EEEEEEEvNS4_8identityES11_S1B_vS1C_EENS_8epilogue10collective6detail29Sm90TmaWarpSpecializedAdapterINS1F_15DefaultEpilogueISJ_SK_SK_NS1E_6thread17LinearCombinationISJ_Li1EffLNS1J_9ScaleType4KindE0ELNS_15FloatRoundStyleE2ESJ_EENS1_15EpilogueDefaultEEEEEvvEEEEvNT_6ParamsE)
        /*0618*/ 	.short	0x0210
        /*061a*/ 	.short	0x0470


	//----- nvinfo : EIATTR_SW_WAR
	.align		4
.L_45:
        /*061c*/ 	.byte	0x04, 0x36
        /*061e*/ 	.short	(.L_47 - .L_46)
.L_46:
        /*0620*/ 	.word	0x00000008
.L_47:


//--------------------- .nv.callgraph             --------------------------
	.section	.nv.callgraph,"",@"SHT_CUDA_CALLGRAPH"
	.align	4
	.sectionentsize	8
	.align		4
        /*0000*/ 	.word	0x00000000
	.align		4
        /*0004*/ 	.word	0xffffffff
	.align		4
        /*0008*/ 	.word	index@(_ZN7cutlass13device_kernelINS_4gemm6kernel13GemmUniversalIN4cute5tupleIJiiiiEEENS1_10collective13CollectiveMmaINS1_34MainloopSm90TmaGmmaWarpSpecializedILi15ENS5_IJNS4_1CILi1EEESB_SB_EEENS1_32KernelTmaWarpSpecializedPingpongEEENS5_IJNSA_ILi64EEENSA_ILi176EEENSA_ILi32EEEEEENS_10bfloat16_tENS5_IJlSB_lEEESJ_SK_NS4_8TiledMMAINS4_8MMA_AtomIJNS4_4SM904GMMA27MMA_64x16x16_F32BF16BF16_SSILNSO_5MajorE0ELSQ_0ELNSO_7ScaleInE1ELSR_1EEEEEENS4_6LayoutISC_NS5_IJNSA_ILi0EEESV_SV_EEEEENS5_IJNS4_10UnderscoreESY_SY_EEEEENS4_13SM90_TMA_LOADENS4_14ComposedLayoutINS4_7SwizzleILi2ELi4ELi3EEENS4_18smem_ptr_flag_bitsILi16EEENSU_INS5_IJNSA_ILi8EEESH_EEENS5_IJSH_SB_EEEEEEEvNS4_8identityES11_S1B_vS1C_EENS_8epilogue10collective6detail29Sm90TmaWarpSpecializedAdapterINS1F_15DefaultEpilogueISJ_SK_SK_NS1E_6thread17LinearCombinationISJ_Li1EffLNS1J_9ScaleType4KindE0ELNS_15FloatRoundStyleE2ESJ_EENS1_15EpilogueDefaultEEEEEvvEEEEvNT_6ParamsE)
	.align		4
        /*000c*/ 	.word	index@(__assertfail)
	.align		4
        /*0010*/ 	.word	0x00000000
	.align		4
        /*0014*/ 	.word	0xfffffffe
	.align		4
        /*0018*/ 	.word	0x00000000
	.align		4
        /*001c*/ 	.word	0xfffffffd
	.align		4
        /*0020*/ 	.word	0x00000000
	.align		4
        /*0024*/ 	.word	0xfffffffc


//--------------------- .nv.constant4             --------------------------
	.section	.nv.constant4,"a",@progbits
	.align	8
	.align		8
.nv.constant4:
        /*0000*/ 	.dword	__assertfail
	.align		8
        /*0008*/ 	.dword	__unnamed_1
	.align		8
        /*0010*/ 	.dword	_ZN39_INTERNAL_7d0020af_4_k_cu_27dfee84_95814cuda3std3__45__cpo5beginE
	.align		8
        /*0018*/ 	.dword	_ZN39_INTERNAL_7d0020af_4_k_cu_27dfee84_95814cuda3std3__45__cpo3endE
	.align		8
        /*0020*/ 	.dword	_ZN39_INTERNAL_7d0020af_4_k_cu_27dfee84_95814cuda3std3__45__cpo6cbeginE
	.align		8
        /*0028*/ 	.dword	_ZN39_INTERNAL_7d0020af_4_k_cu_27dfee84_95814cuda3std3__45__cpo4cendE
	.align		8
        /*0030*/ 	.dword	_ZN39_INTERNAL_7d0020af_4_k_cu_27dfee84_95814cuda3std3__441_GLOBAL__N__7d0020af_4_k_cu_27dfee84_95816ignoreE
	.align		8
        /*0038*/ 	.dword	_ZN39_INTERNAL_7d0020af_4_k_cu_27dfee84_95814cuda3std3__419piecewise_constructE
	.align		8
        /*0040*/ 	.dword	_ZN39_INTERNAL_7d0020af_4_k_cu_27dfee84_95814cuda3std3__48in_placeE
	.align		8
        /*0048*/ 	.dword	_ZN39_INTERNAL_7d0020af_4_k_cu_27dfee84_95814cuda3std6ranges3__45__cpo4swapE
	.align		8
        /*0050*/ 	.dword	_ZN39_INTERNAL_7d0020af_4_k_cu_27dfee84_95814cuda3std6ranges3__45__cpo9iter_moveE
	.align		8
        /*0058*/ 	.dword	_ZN39_INTERNAL_7d0020af_4_k_cu_27dfee84_95814cute7productE
	.align		8
        /*0060*/ 	.dword	_ZN39_INTERNAL_7d0020af_4_k_cu_27dfee84_95814cute1_E
	.align		8
        /*0068*/ 	.dword	$str$22
	.align		8
        /*0070*/ 	.dword	$str$23


//--------------------- .text._ZN7cutlass13device_kernelINS_4gemm6kernel13GemmUniversalIN4cute5tupleIJiiiiEEENS1_10collective13CollectiveMmaINS1_34MainloopSm90TmaGmmaWarpSpecializedILi15ENS5_IJNS4_1CILi1EEESB_SB_EEENS1_32KernelTmaWarpSpecializedPingpongEEENS5_IJNSA_ILi64EEENSA_ILi176EEENSA_ILi32EEEEEENS_10bfloat16_tENS5_IJlSB_lEEESJ_SK_NS4_8TiledMMAINS4_8MMA_AtomIJNS4_4SM904GMMA27MMA_64x16x16_F32BF16BF16_SSILNSO_5MajorE0ELSQ_0ELNSO_7ScaleInE1ELSR_1EEEEEENS4_6LayoutISC_NS5_IJNSA_ILi0EEESV_SV_EEEEENS5_IJNS4_10UnderscoreESY_SY_EEEEENS4_13SM90_TMA_LOADENS4_14ComposedLayoutINS4_7SwizzleILi2ELi4ELi3EEENS4_18smem_ptr_flag_bitsILi16EEENSU_INS5_IJNSA_ILi8EEESH_EEENS5_IJSH_SB_EEEEEEEvNS4_8identityES11_S1B_vS1C_EENS_8epilogue10collective6detail29Sm90TmaWarpSpecializedAdapterINS1F_15DefaultEpilogueISJ_SK_SK_NS1E_6thread17LinearCombinationISJ_Li1EffLNS1J_9ScaleType4KindE0ELNS_15FloatRoundStyleE2ESJ_EENS1_15EpilogueDefaultEEEEEvvEEEEvNT_6ParamsE --------------------------
	.section	.text._ZN7cutlass13device_kernelINS_4gemm6kernel13GemmUniversalIN4cute5tupleIJiiiiEEENS1_10collective13CollectiveMmaINS1_34MainloopSm90TmaGmmaWarpSpecializedILi15ENS5_IJNS4_1CILi1EEESB_SB_EEENS1_32KernelTmaWarpSpecializedPingpongEEENS5_IJNSA_ILi64EEENSA_ILi176EEENSA_ILi32EEEEEENS_10bfloat16_tENS5_IJlSB_lEEESJ_SK_NS4_8TiledMMAINS4_8MMA_AtomIJNS4_4SM904GMMA27MMA_64x16x16_F32BF16BF16_SSILNSO_5MajorE0ELSQ_0ELNSO_7ScaleInE1ELSR_1EEEEEENS4_6LayoutISC_NS5_IJNSA_ILi0EEESV_SV_EEEEENS5_IJNS4_10UnderscoreESY_SY_EEEEENS4_13SM90_TMA_LOADENS4_14ComposedLayoutINS4_7SwizzleILi2ELi4ELi3EEENS4_18smem_ptr_flag_bitsILi16EEENSU_INS5_IJNSA_ILi8EEESH_EEENS5_IJSH_SB_EEEEEEEvNS4_8identityES11_S1B_vS1C_EENS_8epilogue10collective6detail29Sm90TmaWarpSpecializedAdapterINS1F_15DefaultEpilogueISJ_SK_SK_NS1E_6thread17LinearCombinationISJ_Li1EffLNS1J_9ScaleType4KindE0ELNS_15FloatRoundStyleE2ESJ_EENS1_15EpilogueDefaultEEEEEvvEEEEvNT_6ParamsE,"ax",@progbits
	.align	128
.text._ZN7cutlass13device_kernelINS_4gemm6kernel13GemmUniversalIN4cute5tupleIJiiiiEEENS1_10collective13CollectiveMmaINS1_34MainloopSm90TmaGmmaWarpSpecializedILi15ENS5_IJNS4_1CILi1EEESB_SB_EEENS1_32KernelTmaWarpSpecializedPingpongEEENS5_IJNSA_ILi64EEENSA_ILi176EEENSA_ILi32EEEEEENS_10bfloat16_tENS5_IJlSB_lEEESJ_SK_NS4_8TiledMMAINS4_8MMA_AtomIJNS4_4SM904GMMA27MMA_64x16x16_F32BF16BF16_SSILNSO_5MajorE0ELSQ_0ELNSO_7ScaleInE1ELSR_1EEEEEENS4_6LayoutISC_NS5_IJNSA_ILi0EEESV_SV_EEEEENS5_IJNS4_10UnderscoreESY_SY_EEEEENS4_13SM90_TMA_LOADENS4_14ComposedLayoutINS4_7SwizzleILi2ELi4ELi3EEENS4_18smem_ptr_flag_bitsILi16EEENSU_INS5_IJNSA_ILi8EEESH_EEENS5_IJSH_SB_EEEEEEEvNS4_8identityES11_S1B_vS1C_EENS_8epilogue10collective6detail29Sm90TmaWarpSpecializedAdapterINS1F_15DefaultEpilogueISJ_SK_SK_NS1E_6thread17LinearCombinationISJ_Li1EffLNS1J_9ScaleType4KindE0ELNS_15FloatRoundStyleE2ESJ_EENS1_15EpilogueDefaultEEEEEvvEEEEvNT_6ParamsE:
        .type           _ZN7cutlass13device_kernelINS_4gemm6kernel13GemmUniversalIN4cute5tupleIJiiiiEEENS1_10collective13CollectiveMmaINS1_34MainloopSm90TmaGmmaWarpSpecializedILi15ENS5_IJNS4_1CILi1EEESB_SB_EEENS1_32KernelTmaWarpSpecializedPingpongEEENS5_IJNSA_ILi64EEENSA_ILi176EEENSA_ILi32EEEEEENS_10bfloat16_tENS5_IJlSB_lEEESJ_SK_NS4_8TiledMMAINS4_8MMA_AtomIJNS4_4SM904GMMA27MMA_64x16x16_F32BF16BF16_SSILNSO_5MajorE0ELSQ_0ELNSO_7ScaleInE1ELSR_1EEEEEENS4_6LayoutISC_NS5_IJNSA_ILi0EEESV_SV_EEEEENS5_IJNS4_10UnderscoreESY_SY_EEEEENS4_13SM90_TMA_LOADENS4_14ComposedLayoutINS4_7SwizzleILi2ELi4ELi3EEENS4_18smem_ptr_flag_bitsILi16EEENSU_INS5_IJNSA_ILi8EEESH_EEENS5_IJSH_SB_EEEEEEEvNS4_8identityES11_S1B_vS1C_EENS_8epilogue10collective6detail29Sm90TmaWarpSpecializedAdapterINS1F_15DefaultEpilogueISJ_SK_SK_NS1E_6thread17LinearCombinationISJ_Li1EffLNS1J_9ScaleType4KindE0ELNS_15FloatRoundStyleE2ESJ_EENS1_15EpilogueDefaultEEEEEvvEEEEvNT_6ParamsE,@function
        .size           _ZN7cutlass13device_kernelINS_4gemm6kernel13GemmUniversalIN4cute5tupleIJiiiiEEENS1_10collective13CollectiveMmaINS1_34MainloopSm90TmaGmmaWarpSpecializedILi15ENS5_IJNS4_1CILi1EEESB_SB_EEENS1_32KernelTmaWarpSpecializedPingpongEEENS5_IJNSA_ILi64EEENSA_ILi176EEENSA_ILi32EEEEEENS_10bfloat16_tENS5_IJlSB_lEEESJ_SK_NS4_8TiledMMAINS4_8MMA_AtomIJNS4_4SM904GMMA27MMA_64x16x16_F32BF16BF16_SSILNSO_5MajorE0ELSQ_0ELNSO_7ScaleInE1ELSR_1EEEEEENS4_6LayoutISC_NS5_IJNSA_ILi0EEESV_SV_EEEEENS5_IJNS4_10UnderscoreESY_SY_EEEEENS4_13SM90_TMA_LOADENS4_14ComposedLayoutINS4_7SwizzleILi2ELi4ELi3EEENS4_18smem_ptr_flag_bitsILi16EEENSU_INS5_IJNSA_ILi8EEESH_EEENS5_IJSH_SB_EEEEEEEvNS4_8identityES11_S1B_vS1C_EENS_8epilogue10collective6detail29Sm90TmaWarpSpecializedAdapterINS1F_15DefaultEpilogueISJ_SK_SK_NS1E_6thread17LinearCombinationISJ_Li1EffLNS1J_9ScaleType4KindE0ELNS_15FloatRoundStyleE2ESJ_EENS1_15EpilogueDefaultEEEEEvvEEEEvNT_6ParamsE,(.L_x_268 - _ZN7cutlass13device_kernelINS_4gemm6kernel13GemmUniversalIN4cute5tupleIJiiiiEEENS1_10collective13CollectiveMmaINS1_34MainloopSm90TmaGmmaWarpSpecializedILi15ENS5_IJNS4_1CILi1EEESB_SB_EEENS1_32KernelTmaWarpSpecializedPingpongEEENS5_IJNSA_ILi64EEENSA_ILi176EEENSA_ILi32EEEEEENS_10bfloat16_tENS5_IJlSB_lEEESJ_SK_NS4_8TiledMMAINS4_8MMA_AtomIJNS4_4SM904GMMA27MMA_64x16x16_F32BF16BF16_SSILNSO_5MajorE0ELSQ_0ELNSO_7ScaleInE1ELSR_1EEEEEENS4_6LayoutISC_NS5_IJNSA_ILi0EEESV_SV_EEEEENS5_IJNS4_10UnderscoreESY_SY_EEEEENS4_13SM90_TMA_LOADENS4_14ComposedLayoutINS4_7SwizzleILi2ELi4ELi3EEENS4_18smem_ptr_flag_bitsILi16EEENSU_INS5_IJNSA_ILi8EEESH_EEENS5_IJSH_SB_EEEEEEEvNS4_8identityES11_S1B_vS1C_EENS_8epilogue10collective6detail29Sm90TmaWarpSpecializedAdapterINS1F_15DefaultEpilogueISJ_SK_SK_NS1E_6thread17LinearCombinationISJ_Li1EffLNS1J_9ScaleType4KindE0ELNS_15FloatRoundStyleE2ESJ_EENS1_15EpilogueDefaultEEEEEvvEEEEvNT_6ParamsE)
        .other          _ZN7cutlass13device_kernelINS_4gemm6kernel13GemmUniversalIN4cute5tupleIJiiiiEEENS1_10collective13CollectiveMmaINS1_34MainloopSm90TmaGmmaWarpSpecializedILi15ENS5_IJNS4_1CILi1EEESB_SB_EEENS1_32KernelTmaWarpSpecializedPingpongEEENS5_IJNSA_ILi64EEENSA_ILi176EEENSA_ILi32EEEEEENS_10bfloat16_tENS5_IJlSB_lEEESJ_SK_NS4_8TiledMMAINS4_8MMA_AtomIJNS4_4SM904GMMA27MMA_64x16x16_F32BF16BF16_SSILNSO_5MajorE0ELSQ_0ELNSO_7ScaleInE1ELSR_1EEEEEENS4_6LayoutISC_NS5_IJNSA_ILi0EEESV_SV_EEEEENS5_IJNS4_10UnderscoreESY_SY_EEEEENS4_13SM90_TMA_LOADENS4_14ComposedLayoutINS4_7SwizzleILi2ELi4ELi3EEENS4_18smem_ptr_flag_bitsILi16EEENSU_INS5_IJNSA_ILi8EEESH_EEENS5_IJSH_SB_EEEEEEEvNS4_8identityES11_S1B_vS1C_EENS_8epilogue10collective6detail29Sm90TmaWarpSpecializedAdapterINS1F_15DefaultEpilogueISJ_SK_SK_NS1E_6thread17LinearCombinationISJ_Li1EffLNS1J_9ScaleType4KindE0ELNS_15FloatRoundStyleE2ESJ_EENS1_15EpilogueDefaultEEEEEvvEEEEvNT_6ParamsE,@"STO_CUDA_ENTRY STV_DEFAULT"
_ZN7cutlass13device_kernelINS_4gemm6kernel13GemmUniversalIN4cute5tupleIJiiiiEEENS1_10collective13CollectiveMmaINS1_34MainloopSm90TmaGmmaWarpSpecializedILi15ENS5_IJNS4_1CILi1EEESB_SB_EEENS1_32KernelTmaWarpSpecializedPingpongEEENS5_IJNSA_ILi64EEENSA_ILi176EEENSA_ILi32EEEEEENS_10bfloat16_tENS5_IJlSB_lEEESJ_SK_NS4_8TiledMMAINS4_8MMA_AtomIJNS4_4SM904GMMA27MMA_64x16x16_F32BF16BF16_SSILNSO_5MajorE0ELSQ_0ELNSO_7ScaleInE1ELSR_1EEEEEENS4_6LayoutISC_NS5_IJNSA_ILi0EEESV_SV_EEEEENS5_IJNS4_10UnderscoreESY_SY_EEEEENS4_13SM90_TMA_LOADENS4_14ComposedLayoutINS4_7SwizzleILi2ELi4ELi3EEENS4_18smem_ptr_flag_bitsILi16EEENSU_INS5_IJNSA_ILi8EEESH_EEENS5_IJSH_SB_EEEEEEEvNS4_8identityES11_S1B_vS1C_EENS_8epilogue10collective6detail29Sm90TmaWarpSpecializedAdapterINS1F_15DefaultEpilogueISJ_SK_SK_NS1E_6thread17LinearCombinationISJ_Li1EffLNS1J_9ScaleType4KindE0ELNS_15FloatRoundStyleE2ESJ_EENS1_15EpilogueDefaultEEEEEvvEEEEvNT_6ParamsE:
[----:B------:R-:W0:Y:S02]  /*0000*/  LDC R1, c[0x0][0x28] ;  /* 0x00000a00ff017b82 */ /* 0x000e240000000800 */
[----:B0-----:R-:W-:Y:S01]  /*0010*/  VIADD R1, R1, 0xfffffff8 ;  /* 0xfffffff801017836 */ /* 0x001fe20000000000 */
[----:B------:R-:W0:Y:S01]  /*0020*/  S2R R4, SR_TID.X ;  /* 0x0000000000047919 */ /* 0x000e220000002100 */
[----:B------:R-:W-:Y:S01]  /*0030*/  ELECT P0, URZ, PT ;  /* 0x00000000003f782f */ /* 0x000fe20003800000 */
[----:B------:R-:W-:Y:S01]  /*0040*/  BSSY B0, `(.L_x_0) ;  /* 0x000000f000007945 */ /* 0x000fe20003800000 */
[--C-:B0-----:R-:W-:Y:S02]  /*0050*/  SHF.R.U32.HI R0, RZ, 0x5, R4.reuse ;  /* 0x00000005ff007819 */ /* 0x101fe40000011604 */
[----:B------:R-:W-:-:S03]  /*0060*/  SHF.R.U32.HI R5, RZ, 0x7, R4 ;  /* 0x00000007ff057819 */ /* 0x000fc60000011604 */
[----:B------:R-:W0:Y:S04]  /*0070*/  SHFL.IDX PT, R2, R0, RZ, 0x1f ;  /* 0x00001fff00027589 */ /* 0x000e2800000e0000 */
[----:B------:R1:W2:Y:S01]  /*0080*/  SHFL.IDX PT, R8, R5, RZ, 0x1f ;  /* 0x00001fff05087589 */ /* 0x0002a200000e0000 */
[----:B0-----:R-:W-:-:S13]  /*0090*/  ISETP.NE.OR P0, PT, R2, RZ, !P0 ;  /* 0x000000ff0200720c */ /* 0x001fda0004705670 */
[----:B-12---:R-:W-:Y:S05]  /*00a0*/  @P0 BRA `(.L_x_1) ;  /* 0x0000000000200947 */ /* 0x006fea0003800000 */
[----:B------:R-:W-:Y:S02]  /*00b0*/  ULDC.64 UR4, c[0x0][0x198] ;  /* 0x0000660000047ab9 */ /* 0x000fe40000000a00 */
[----:B------:R-:W-:Y:S02]  /*00c0*/  UIADD3 UR6, UP0, UR4, 0xf0, URZ ;  /* 0x000000f004067890 */ /* 0x000fe4000ff1e03f */
[----:B------:R-:W-:Y:S02]  /*00d0*/  UIADD3 UR4, UP1, UR4, 0x1f0, URZ ;  /* 0x000001f004047890 */ /* 0x000fe4000ff3e03f */
[----:B------:R-:W-:Y:S02]  /*00e0*/  UIADD3.X UR7, URZ, UR5, URZ, UP0, !UPT ;  /* 0x000000053f077290 */ /* 0x000fe400087fe43f */
[----:B------:R-:W-:-:S07]  /*00f0*/  UIADD3.X UR5, URZ, UR5, URZ, UP1, !UPT ;  /* 0x000000053f057290 */ /* 0x000fce0008ffe43f */
[----:B------:R0:W-:Y:S02]  /*0100*/  UTMACCTL.PF [UR6] ;  /* 0x00000000060079b9 */ /* 0x0001e40008040000 */
[----:B------:R0:W-:Y:S02]  /*0110*/  UTMACCTL.PF [UR4] ;  /* 0x00000000040079b9 */ /* 0x0001e40008040000 */
[----:B0-----:R-:W-:Y:S01]  /*0120*/  NOP ;  /* 0x0000000000007918 */ /* 0x001fe20000000000 */
.L_x_1:
[----:B------:R-:W-:Y:S05]  /*0130*/  BSYNC B0 ;  /* 0x0000000000007941 */ /* 0x000fea0003800000 */
.L_x_0:
[----:B------:R-:W0:Y:S02]  /*0140*/  SHFL.IDX PT, R3, R0, RZ, 0x1f ;  /* 0x00001fff00037589 */ /* 0x000e2400000e0000 */
[----:B0-----:R-:W-:-:S13]  /*0150*/  ISETP.NE.AND P0, PT, R3, RZ, PT ;  /* 0x000000ff0300720c */ /* 0x001fda0003f05270 */
[----:B------:R-:W-:Y:S05]  /*0160*/  @P0 BRA `(.L_x_2) ;  /* 0x0000000000bc0947 */ /* 0x000fea0003800000 */
[----:B------:R-:W-:Y:S01]  /*0170*/  ELECT P0, URZ, PT ;  /* 0x00000000003f782f */ /* 0x000fe20003800000 */
[----:B------:R-:W-:-:S12]  /*0180*/  BSSY B0, `(.L_x_2) ;  /* 0x000002d000007945 */ /* 0x000fd80003800000 */
[----:B------:R-:W-:Y:S05]  /*0190*/  @!P0 BRA `(.L_x_3) ;  /* 0x0000000000ac8947 */ /* 0x000fea0003800000 */
[----:B------:R-:W0:Y:S01]  /*01a0*/  S2UR UR8, SR_CgaCtaId ;  /* 0x00000000000879c3 */ /* 0x000e220000008800 */
[----:B------:R-:W-:Y:S01]  /*01b0*/  UMOV UR4, 0x400 ;  /* 0x0000040000047882 */ /* 0x000fe20000000000 */
[----:B------:R-:W-:Y:S01]  /*01c0*/  UMOV UR5, 0x1 ;  /* 0x0000000100057882 */ /* 0x000fe20000000000 */
[----:B------:R-:W-:Y:S02]  /*01d0*/  UMOV UR6, 0x80 ;  /* 0x0000008000067882 */ /* 0x000fe40000000000 */
[----:B------:R-:W-:-:S04]  /*01e0*/  UIADD3 UR6, -UR6, 0x100000, URZ ;  /* 0x0010000006067890 */ /* 0x000fc8000fffe13f */
[----:B------:R-:W-:Y:S02]  /*01f0*/  USHF.L.U32 UR7, UR6, 0xb, URZ ;  /* 0x0000000b06077899 */ /* 0x000fe4000800063f */
[----:B------:R-:W-:Y:S02]  /*0200*/  USHF.L.U32 UR6, UR6, 0x1, URZ ;  /* 0x0000000106067899 */ /* 0x000fe4000800063f */
[----:B0-----:R-:W-:Y:S02]  /*0210*/  ULEA UR8, UR8, UR4, 0x18 ;  /* 0x0000000408087291 */ /* 0x001fe4000f8ec03f */
[----:B------:R-:W-:-:S04]  /*0220*/  UIADD3 UR4, -UR5, 0x100000, URZ ;  /* 0x0010000005047890 */ /* 0x000fc8000fffe13f */
[----:B------:R-:W-:Y:S02]  /*0230*/  USHF.L.U32 UR5, UR4, 0xb, URZ ;  /* 0x0000000b04057899 */ /* 0x000fe4000800063f */
[----:B------:R-:W-:Y:S01]  /*0240*/  USHF.L.U32 UR4, UR4, 0x1, URZ ;  /* 0x0000000104047899 */ /* 0x000fe2000800063f */
[----:B------:R-:W0:Y:S11]  /*0250*/  FENCE.VIEW.ASYNC.S ;  /* 0x00000000000073c6 */ /* 0x000e360000000000 */
[----:B0-----:R0:W1:Y:S01]  /*0260*/  SYNCS.EXCH.64 URZ, [UR8], UR4 ;  /* 0x00000004083f75b2 */ /* 0x0010620008000100 */
[----:B------:R0:W2:Y:S01]  /*0270*/  SYNCS.EXCH.64 URZ, [UR8+0x78], UR6 ;  /* 0x00007806083f75b2 */ /* 0x0000a20008000100 */
[----:B------:R0:W3:Y:S01]  /*0280*/  SYNCS.EXCH.64 URZ, [UR8+0x8], UR4 ;  /* 0x00000804083f75b2 */ /* 0x0000e20008000100 */
[----:B------:R0:W4:Y:S01]  /*0290*/  SYNCS.EXCH.64 URZ, [UR8+0x80], UR6 ;  /* 0x00008006083f75b2 */ /* 0x0001220008000100 */
[----:B------:R0:W0:Y:S01]  /*02a0*/  SYNCS.EXCH.64 URZ, [UR8+0x10], UR4 ;  /* 0x00001004083f75b2 */ /* 0x0000220008000100 */
        /* <DEDUP_REMOVED lines=25> */
[----:B-1234-:R-:W-:Y:S01]  /*0440*/  NOP ;  /* 0x0000000000007918 */ /* 0x01efe20000000000 */
.L_x_3:
[----:B0-----:R-:W-:Y:S05]  /*0450*/  BSYNC B0 ;  /* 0x0000000000007941 */ /* 0x001fea0003800000 */
.L_x_2:
[----:B------:R-:W0:Y:S01]  /*0460*/  SHFL.IDX PT, R6, R0, RZ, 0x1f ;  /* 0x00001fff00067589 */ /* 0x000e2200000e0000 */
[----:B------:R-:W-:Y:S01]  /*0470*/  ELECT P0, URZ, PT ;  /* 0x00000000003f782f */ /* 0x000fe20003800000 */
[----:B------:R-:W-:Y:S01]  /*0480*/  NOP ;  /* 0x0000000000007918 */ /* 0x000fe20000000000 */
[----:B------:R-:W-:Y:S01]  /*0490*/  ELECT P1, URZ, PT ;  /* 0x00000000003f782f */ /* 0x000fe20003820000 */
[----:B------:R-:W1:Y:S01]  /*04a0*/  SHFL.IDX PT, R3, R0, RZ, 0x1f ;  /* 0x00001fff00037589 */ /* 0x000e6200000e0000 */
[----:B------:R-:W-:Y:S01]  /*04b0*/  UMOV UR4, 0x20 ;  /* 0x0000002000047882 */ /* 0x000fe20000000000 */
[----:B------:R-:W-:Y:S01]  /*04c0*/  UMOV UR11, 0x80 ;  /* 0x00000080000b7882 */ /* 0x000fe20000000000 */
[----:B------:R-:W-:Y:S01]  /*04d0*/  NOP ;  /* 0x0000000000007918 */ /* 0x000fe20000000000 */
[C---:B------:R-:W-:Y:S01]  /*04e0*/  VIADD R33, R8.reuse, 0xffffffff ;  /* 0xffffffff08217836 */ /* 0x040fe20000000000 */
[----:B------:R-:W2:Y:S01]  /*04f0*/  SHFL.IDX PT, R5, R5, RZ, 0x1f ;  /* 0x00001fff05057589 */ /* 0x000ea200000e0000 */
[----:B------:R-:W-:Y:S01]  /*0500*/  ULDC.64 UR44, c[0x0][0x208] ;  /* 0x00008200002c7ab9 */ /* 0x000fe20000000a00 */
[----:B------:R-:W-:-:S02]  /*0510*/  ISETP.NE.AND P2, PT, R8, RZ, PT ;  /* 0x000000ff0800720c */ /* 0x000fc40003f45270 */
[----:B------:R-:W-:Y:S02]  /*0520*/  ISETP.GE.U32.AND P3, PT, R33, 0x2, PT ;  /* 0x000000022100780c */ /* 0x000fe40003f66070 */
[----:B0-----:R-:W-:Y:S02]  /*0530*/  ISETP.NE.OR P0, PT, R6, RZ, !P0 ;  /* 0x000000ff0600720c */ /* 0x001fe40004705670 */
[----:B-1----:R-:W-:Y:S02]  /*0540*/  ISETP.NE.OR P1, PT, R3, RZ, !P1 ;  /* 0x000000ff0300720c */ /* 0x002fe40004f25670 */
[----:B------:R-:W-:-:S04]  /*0550*/  SHF.R.S32.HI R3, RZ, 0x1f, R2 ;  /* 0x0000001fff037819 */ /* 0x000fc80000011402 */
[----:B------:R-:W-:-:S05]  /*0560*/  LEA.HI R3, R3, R2, RZ, 0x2 ;  /* 0x0000000203037211 */ /* 0x000fca00078f10ff */
[----:B------:R-:W-:Y:S01]  /*0570*/  VOTEU.ALL UP0, P0 ;  /* 0x00000000003f7886 */ /* 0x000fe20000000000 */
[----:B------:R-:W-:Y:S01]  /*0580*/  LOP3.LUT R3, R3, 0xfffffffc, RZ, 0xc0, !PT ;  /* 0xfffffffc03037812 */ /* 0x000fe200078ec0ff */
[----:B------:R-:W-:-:S03]  /*0590*/  VOTEU.ALL UP1, P1 ;  /* 0x00000000003f7886 */ /* 0x000fc60000820000 */
[----:B------:R-:W0:Y:S01]  /*05a0*/  @!UP0 S2UR UR7, SR_CgaCtaId ;  /* 0x00000000000789c3 */ /* 0x000e220000008800 */
[----:B------:R-:W-:Y:S01]  /*05b0*/  @!UP0 UMOV UR6, 0x400 ;  /* 0x0000040000068882 */ /* 0x000fe20000000000 */
[----:B------:R-:W-:-:S04]  /*05c0*/  @!UP0 UIADD3 UR4, -UR4, 0x100000, URZ ;  /* 0x0010000004048890 */ /* 0x000fc8000fffe13f */
[----:B------:R-:W-:Y:S02]  /*05d0*/  @!UP0 USHF.L.U32 UR5, UR4, 0xb, URZ ;  /* 0x0000000b04058899 */ /* 0x000fe4000800063f */
[----:B------:R-:W-:Y:S01]  /*05e0*/  @!UP0 USHF.L.U32 UR4, UR4, 0x1, URZ ;  /* 0x0000000104048899 */ /* 0x000fe2000800063f */
[----:B------:R-:W-:Y:S01]  /*05f0*/  IMAD.IADD R0, R2, 0x1, -R3 ;  /* 0x0000000102007824 */ /* 0x000fe200078e0a03 */
[----:B------:R-:W-:Y:S01]  /*0600*/  @!UP1 UMOV UR9, 0x400 ;  /* 0x0000040000099882 */ /* 0x000fe20000000000 */
[----:B------:R-:W-:Y:S01]  /*0610*/  VOTEU.ALL UP2, P1 ;  /* 0x00000000003f7886 */ /* 0x000fe20000840000 */
[----:B------:R-:W-:Y:S01]  /*0620*/  VOTEU.ALL UP3, P1 ;  /* 0x00000000003f7886 */ /* 0x000fe20000860000 */
[----:B------:R-:W-:Y:S01]  /*0630*/  VOTEU.ALL UP4, P1 ;  /* 0x00000000003f7886 */ /* 0x000fe20000880000 */
[----:B------:R-:W1:Y:S01]  /*0640*/  @!UP1 S2UR UR10, SR_CgaCtaId ;  /* 0x00000000000a99c3 */ /* 0x000e620000008800 */
[----:B------:R-:W-:Y:S01]  /*0650*/  VOTEU.ALL UP5, P1 ;  /* 0x00000000003f7886 */ /* 0x000fe200008a0000 */
[----:B------:R-:W-:-:S04]  /*0660*/  SHF.R.S32.HI R3, RZ, 0x1f, R4 ;  /* 0x0000001fff037819 */ /* 0x000fc80000011404 */
[----:B------:R-:W-:-:S04]  /*0670*/  LEA.HI R3, R3, R4, RZ, 0x7 ;  /* 0x0000000403037211 */ /* 0x000fc800078f38ff */
[----:B------:R-:W-:-:S05]  /*0680*/  LOP3.LUT R3, R3, 0xffffff80, RZ, 0xc0, !PT ;  /* 0xffffff8003037812 */ /* 0x000fca00078ec0ff */
[----:B------:R-:W-:Y:S01]  /*0690*/  IMAD.IADD R3, R4, 0x1, -R3 ;  /* 0x0000000104037824 */ /* 0x000fe200078e0a03 */
[----:B0-----:R-:W-:Y:S02]  /*06a0*/  @!UP0 ULEA UR8, UR7, UR6, 0x18 ;  /* 0x0000000607088291 */ /* 0x001fe4000f8ec03f */
[----:B------:R-:W-:-:S04]  /*06b0*/  @!UP1 UIADD3 UR6, -UR11, 0x100000, URZ ;  /* 0x001000000b069890 */ /* 0x000fc8000fffe13f */
[----:B------:R-:W-:Y:S02]  /*06c0*/  @!UP1 USHF.L.U32 UR7, UR6, 0xb, URZ ;  /* 0x0000000b06079899 */ /* 0x000fe4000800063f */
[----:B------:R-:W-:Y:S01]  /*06d0*/  @!UP1 USHF.L.U32 UR6, UR6, 0x1, URZ ;  /* 0x0000000106069899 */ /* 0x000fe2000800063f */
[----:B------:R-:W-:Y:S01]  /*06e0*/  VOTEU.ALL UP0, P0 ;  /* 0x00000000003f7886 */ /* 0x000fe20000000000 */
[----:B-1----:R-:W-:Y:S01]  /*06f0*/  @!UP1 ULEA UR9, UR10, UR9, 0x18 ;  /* 0x000000090a099291 */ /* 0x002fe2000f8ec03f */
[----:B------:R-:W-:Y:S02]  /*0700*/  VOTEU.ALL UP1, P0 ;  /* 0x00000000003f7886 */ /* 0x000fe40000020000 */
[----:B------:R-:W-:Y:S01]  /*0710*/  ULDC.64 UR10, c[0x0][0x598] ;  /* 0x00016600000a7ab9 */ /* 0x000fe20000000a00 */
[----:B------:R-:W-:Y:S01]  /*0720*/  ISETP.NE.AND P0, PT, R0, 0x3, PT ;  /* 0x000000030000780c */ /* 0x000fe20003f05270 */
[----:B------:R-:W0:Y:S02]  /*0730*/  FENCE.VIEW.ASYNC.S ;  /* 0x00000000000073c6 */ /* 0x000e240000000000 */
[----:B0-----:R0:W1:Y:S01]  /*0740*/  @!UP0 SYNCS.EXCH.64 URZ, [UR8+0x120], UR4 ;  /* 0x00012004083f85b2 */ /* 0x0010620008000100 */
[----:B------:R-:W-:-:S02]  /*0750*/  ISETP.NE.U32.AND P1, PT, RZ, UR10, PT ;  /* 0x0000000aff007c0c */ /* 0x000fc4000bf25070 */
[----:B------:R-:W-:Y:S02]  /*0760*/  ISETP.EQ.OR P0, PT, R0, RZ, !P0 ;  /* 0x000000ff0000720c */ /* 0x000fe40004702670 */
[----:B------:R-:W-:Y:S02]  /*0770*/  ISETP.NE.AND.EX P1, PT, RZ, UR11, PT, P1 ;  /* 0x0000000bff007c0c */ /* 0x000fe4000bf25310 */
[----:B------:R-:W-:-:S04]  /*0780*/  ISETP.EQ.AND P0, PT, R8, RZ, P0 ;  /* 0x000000ff0800720c */ /* 0x000fc80000702270 */
[----:B------:R-:W-:-:S04]  /*0790*/  SEL R16, RZ, 0x1, !P0 ;  /* 0x00000001ff107807 */ /* 0x000fc80004000000 */
[----:B------:R-:W-:Y:S01]  /*07a0*/  SEL R16, R16, 0x2, P3 ;  /* 0x0000000210107807 */ /* 0x000fe20001800000 */
[----:B------:R0:W1:Y:S01]  /*07b0*/  @!UP1 SYNCS.EXCH.64 URZ, [UR8+0x128], UR4 ;  /* 0x00012804083f95b2 */ /* 0x0000620008000100 */
[----:B------:R-:W-:Y:S01]  /*07c0*/  NOP ;  /* 0x0000000000007918 */ /* 0x000fe20000000000 */
[----:B------:R0:W1:Y:S01]  /*07d0*/  @!UP2 SYNCS.EXCH.64 URZ, [UR9+0x100], UR6 ;  /* 0x00010006093fa5b2 */ /* 0x0000620008000100 */
[----:B------:R0:W1:Y:S01]  /*07e0*/  @!UP3 SYNCS.EXCH.64 URZ, [UR9+0x108], UR6 ;  /* 0x00010806093fb5b2 */ /* 0x0000620008000100 */
[----:B------:R0:W1:Y:S01]  /*07f0*/  @!UP4 SYNCS.EXCH.64 URZ, [UR9+0x110], UR6 ;  /* 0x00011006093fc5b2 */ /* 0x0000620008000100 */
[----:B------:R0:W1:Y:S01]  /*0800*/  @!UP5 SYNCS.EXCH.64 URZ, [UR9+0x118], UR6 ;  /* 0x00011806093fd5b2 */ /* 0x0000620008000100 */
[----:B------:R-:W-:Y:S01]  /*0810*/  NOP ;  /* 0x0000000000007918 */ /* 0x000fe20000000000 */
[----:B-1----:R-:W-:Y:S06]  /*0820*/  BAR.SYNC.DEFER_BLOCKING 0x0 ;  /* 0x0000000000007b1d */ /* 0x002fec0000010000 */
[----:B0-2---:R-:W-:Y:S05]  /*0830*/  @!P1 BRA `(.L_x_4) ;  /* 0x00000000001c9947 */ /* 0x005fea0003800000 */
[----:B------:R-:W0:Y:S02]  /*0840*/  LDC.64 R6, c[0x0][0x598] ;  /* 0x00016600ff067b82 */ /* 0x000e240000000a00 */
[----:B0-----:R-:W2:Y:S02]  /*0850*/  LDG.E.64 R6, desc[UR44][R6.64] ;  /* 0x0000002c06067981 */ /* 0x001ea4000c1e1b00 */
[----:B--2---:R-:W-:-:S04]  /*0860*/  ISETP.NE.U32.AND P0, PT, R6, RZ, PT ;  /* 0x000000ff0600720c */ /* 0x004fc80003f05070 */
[----:B------:R-:W-:-:S13]  /*0870*/  ISETP.NE.AND.EX P0, PT, R7, RZ, PT, P0 ;  /* 0x000000ff0700720c */ /* 0x000fda0003f05300 */
[----:B------:R-:W-:Y:S05]  /*0880*/  @!P0 BRA `(.L_x_4) ;  /* 0x0000000000088947 */ /* 0x000fea0003800000 */
[----:B------:R1:W5:Y:S01]  /*0890*/  LD.E R112, desc[UR44][R6.64] ;  /* 0x0000002c06707980 */ /* 0x000362000c101900 */
[----:B------:R-:W-:Y:S05]  /*08a0*/  BRA `(.L_x_5) ;  /* 0x0000000000247947 */ /* 0x000fea0003800000 */
.L_x_4:
[----:B------:R-:W-:Y:S02]  /*08b0*/  ULDC.64 UR4, c[0x0][0x588] ;  /* 0x0001620000047ab9 */ /* 0x000fe40000000a00 */
[----:B------:R-:W-:-:S04]  /*08c0*/  ISETP.NE.U32.AND P0, PT, RZ, UR4, PT ;  /* 0x00000004ff007c0c */ /* 0x000fc8000bf05070 */
[----:B------:R-:W-:-:S13]  /*08d0*/  ISETP.NE.AND.EX P0, PT, RZ, UR5, PT, P0 ;  /* 0x00000005ff007c0c */ /* 0x000fda000bf05300 */
[----:B------:R-:W-:Y:S05]  /*08e0*/  @!P0 BRA `(.L_x_6) ;  /* 0x00000000000c8947 */ /* 0x000fea0003800000 */
[----:B------:R-:W0:Y:S02]  /*08f0*/  LDC.64 R112, c[0x0][0x588] ;  /* 0x00016200ff707b82 */ /* 0x000e240000000a00 */
[----:B0-----:R0:W5:Y:S01]  /*0900*/  LDG.E R112, desc[UR44][R112.64] ;  /* 0x0000002c70707981 */ /* 0x001162000c1e1900 */
[----:B------:R-:W-:Y:S05]  /*0910*/  BRA `(.L_x_5) ;  /* 0x0000000000087947 */ /* 0x000fea0003800000 */
.L_x_6:
[----:B------:R-:W-:Y:S02]  /*0920*/  ULDC UR4, c[0x0][0x580] ;  /* 0x0001600000047ab9 */ /* 0x000fe40000000800 */
[----:B------:R-:W-:-:S07]  /*0930*/  IMAD.U32 R112, RZ, RZ, UR4 ;  /* 0x00000004ff707e24 */ /* 0x000fce000f8e00ff */
.L_x_5:
[----:B------:R-:W-:Y:S02]  /*0940*/  ULDC.64 UR4, c[0x0][0x5a0] ;  /* 0x0001680000047ab9 */ /* 0x000fe40000000a00 */
[----:B------:R-:W-:-:S04]  /*0950*/  ISETP.NE.U32.AND P0, PT, RZ, UR4, PT ;  /* 0x00000004ff007c0c */ /* 0x000fc8000bf05070 */
[----:B------:R-:W-:-:S13]  /*0960*/  ISETP.NE.AND.EX P0, PT, RZ, UR5, PT, P0 ;  /* 0x00000005ff007c0c */ /* 0x000fda000bf05300 */
[----:B------:R-:W-:Y:S05]  /*0970*/  @!P0 BRA `(.L_x_7) ;  /* 0x00000000001c8947 */ /* 0x000fea0003800000 */
[----:B-1----:R-:W1:Y:S02]  /*0980*/  LDC.64 R6, c[0x0][0x5a0] ;  /* 0x00016800ff067b82 */ /* 0x002e640000000a00 */
[----:B-1----:R-:W2:Y:S02]  /*0990*/  LDG.E.64 R6, desc[UR44][R6.64] ;  /* 0x0000002c06067981 */ /* 0x002ea4000c1e1b00 */
[----:B--2---:R-:W-:-:S04]  /*09a0*/  ISETP.NE.U32.AND P0, PT, R6, RZ, PT ;  /* 0x000000ff0600720c */ /* 0x004fc80003f05070 */
[----:B------:R-:W-:-:S13]  /*09b0*/  ISETP.NE.AND.EX P0, PT, R7, RZ, PT, P0 ;  /* 0x000000ff0700720c */ /* 0x000fda0003f05300 */
[----:B------:R-:W-:Y:S05]  /*09c0*/  @!P0 BRA `(.L_x_7) ;  /* 0x0000000000088947 */ /* 0x000fea0003800000 */
[----:B0-----:R2:W5:Y:S01]  /*09d0*/  LD.E R113, desc[UR44][R6.64] ;  /* 0x0000002c06717980 */ /* 0x001562000c101900 */
[----:B------:R-:W-:Y:S05]  /*09e0*/  BRA `(.L_x_8) ;  /* 0x0000000000247947 */ /* 0x000fea0003800000 */
.L_x_7:
[----:B------:R-:W-:Y:S02]  /*09f0*/  ULDC.64 UR4, c[0x0][0x590] ;  /* 0x0001640000047ab9 */ /* 0x000fe40000000a00 */
[----:B------:R-:W-:-:S04]  /*0a00*/  ISETP.NE.U32.AND P0, PT, RZ, UR4, PT ;  /* 0x00000004ff007c0c */ /* 0x000fc8000bf05070 */
[----:B------:R-:W-:-:S13]  /*0a10*/  ISETP.NE.AND.EX P0, PT, RZ, UR5, PT, P0 ;  /* 0x00000005ff007c0c */ /* 0x000fda000bf05300 */
[----:B------:R-:W-:Y:S05]  /*0a20*/  @!P0 BRA `(.L_x_9) ;  /* 0x00000000000c8947 */ /* 0x000fea0003800000 */
[----:B-1----:R-:W0:Y:S02]  /*0a30*/  LDC.64 R6, c[0x0][0x590] ;  /* 0x00016400ff067b82 */ /* 0x002e240000000a00 */
[----:B0-----:R0:W5:Y:S01]  /*0a40*/  LDG.E R113, desc[UR44][R6.64] ;  /* 0x0000002c06717981 */ /* 0x001162000c1e1900 */
[----:B------:R-:W-:Y:S05]  /*0a50*/  BRA `(.L_x_8) ;  /* 0x0000000000087947 */ /* 0x000fea0003800000 */
.L_x_9:
[----:B------:R-:W-:Y:S02]  /*0a60*/  ULDC UR4, c[0x0][0x584] ;  /* 0x0001610000047ab9 */ /* 0x000fe40000000800 */
[----:B0-----:R-:W-:-:S07]  /*0a70*/  IMAD.U32 R113, RZ, RZ, UR4 ;  /* 0x00000004ff717e24 */ /* 0x001fce000f8e00ff */
.L_x_8:
[----:B------:R-:W3:Y:S01]  /*0a80*/  LDC R2, c[0x0][0x65c] ;  /* 0x00019700ff027b82 */ /* 0x000ee20000000800 */
[----:B------:R-:W4:Y:S01]  /*0a90*/  S2R R14, SR_CTAID.Y ;  /* 0x00000000000e7919 */ /* 0x000f220000002600 */
[----:B------:R-:W-:Y:S01]  /*0aa0*/  ULDC UR6, c[0x0][0x28c] ;  /* 0x0000a30000067ab9 */ /* 0x000fe20000000800 */
[----:B------:R-:W-:Y:S01]  /*0ab0*/  ISETP.NE.AND P0, PT, R8, 0x2, PT ;  /* 0x000000020800780c */ /* 0x000fe20003f05270 */
[----:B------:R-:W-:Y:S01]  /*0ac0*/  UIADD3 UR6, UR6, 0x1f, URZ ;  /* 0x0000001f06067890 */ /* 0x000fe2000fffe03f */
[----:B012---:R-:W0:Y:S01]  /*0ad0*/  S2R R6, SR_CTAID.X ;  /* 0x0000000000067919 */ /* 0x007e220000002500 */
[----:B------:R-:W-:Y:S01]  /*0ae0*/  IMAD.MOV.U32 R7, RZ, RZ, RZ ;  /* 0x000000ffff077224 */ /* 0x000fe200078e00ff */
[----:B------:R-:W-:Y:S01]  /*0af0*/  UMOV UR36, URZ ;  /* 0x0000003f00247c82 */ /* 0x000fe20008000000 */
[----:B------:R-:W-:Y:S01]  /*0b00*/  USHF.R.S32.HI UR7, URZ, 0x1f, UR6 ;  /* 0x0000001f3f077899 */ /* 0x000fe20008011406 */
[----:B------:R-:W-:Y:S01]  /*0b10*/  UMOV UR37, URZ ;  /* 0x0000003f00257c82 */ /* 0x000fe20008000000 */
[----:B------:R-:W-:-:S02]  /*0b20*/  ULDC.64 UR8, c[0x0][0x650] ;  /* 0x0001940000087ab9 */ /* 0x000fc40000000a00 */
[----:B------:R-:W-:-:S04]  /*0b30*/  ULEA.HI UR7, UR7, UR6, URZ, 0x5 ;  /* 0x0000000607077291 */ /* 0x000fc8000f8f283f */
[----:B------:R-:W-:Y:S01]  /*0b40*/  USHF.R.S32.HI UR38, URZ, 0x5, UR7 ;  /* 0x000000053f267899 */ /* 0x000fe20008011407 */
[----:B---3--:R-:W-:-:S13]  /*0b50*/  ISETP.NE.AND P1, PT, R2, 0x1, PT ;  /* 0x000000010200780c */ /* 0x008fda0003f25270 */
[----:B------:R-:W0:Y:S01]  /*0b60*/  @P1 LDC R19, c[0x0][0x10] ;  /* 0x00000400ff131b82 */ /* 0x000e220000000800 */
[----:B----4-:R-:W-:Y:S02]  /*0b70*/  @P1 IMAD.MOV.U32 R8, RZ, RZ, R14 ;  /* 0x000000ffff081224 */ /* 0x010fe400078e000e */
[----:B------:R-:W-:Y:S02]  /*0b80*/  @P1 IMAD.MOV.U32 R9, RZ, RZ, RZ ;  /* 0x000000ffff091224 */ /* 0x000fe400078e00ff */
[----:B------:R-:W-:-:S03]  /*0b90*/  @P1 IMAD.MOV.U32 R17, RZ, RZ, RZ ;  /* 0x000000ffff111224 */ /* 0x000fc600078e00ff */
[----:B------:R-:W1:Y:S01]  /*0ba0*/  @!P1 LDC R11, c[0x0][0xc] ;  /* 0x00000300ff0b9b82 */ /* 0x000e620000000800 */
[----:B------:R-:W-:Y:S01]  /*0bb0*/  ULDC UR4, c[0x0][0xc] ;  /* 0x0000030000047ab9 */ /* 0x000fe20000000800 */
[----:B------:R-:W-:Y:S02]  /*0bc0*/  ULDC UR5, c[0x0][0x10] ;  /* 0x0000040000057ab9 */ /* 0x000fe40000000800 */
[----:B------:R-:W-:-:S04]  /*0bd0*/  UIMAD.WIDE.U32 UR4, UR4, UR5, URZ ;  /* 0x00000005040472a5 */ /* 0x000fc8000f8e003f */
[----:B------:R-:W2:Y:S01]  /*0be0*/  LDC R2, c[0x0][0x14] ;  /* 0x00000500ff027b82 */ /* 0x000ea20000000800 */
[----:B0-----:R-:W-:-:S04]  /*0bf0*/  @P1 IMAD.WIDE.U32 R18, R6, R19, R8 ;  /* 0x0000001306121225 */ /* 0x001fc800078e0008 */
[----:B------:R-:W-:Y:S02]  /*0c00*/  @P1 IMAD.IADD R17, R19, 0x1, R17 ;  /* 0x0000000113111824 */ /* 0x000fe400078e0211 */
[----:B-1----:R-:W-:-:S04]  /*0c10*/  @!P1 IMAD.WIDE.U32 R8, R11, R14, R6 ;  /* 0x0000000e0b089225 */ /* 0x002fc800078e0006 */
[----:B------:R-:W-:Y:S02]  /*0c20*/  @!P1 IMAD.MOV.U32 R18, RZ, RZ, R8 ;  /* 0x000000ffff129224 */ /* 0x000fe400078e0008 */
[----:B------:R-:W-:Y:S02]  /*0c30*/  @!P1 IMAD.MOV.U32 R17, RZ, RZ, R9 ;  /* 0x000000ffff119224 */ /* 0x000fe400078e0009 */
[----:B--2---:R-:W-:-:S04]  /*0c40*/  IMAD.WIDE.U32 R12, R2, UR4, RZ ;  /* 0x00000004020c7c25 */ /* 0x004fc8000f8e00ff */
[----:B------:R-:W-:Y:S01]  /*0c50*/  IMAD R23, R2, UR5, RZ ;  /* 0x0000000502177c24 */ /* 0x000fe2000f8e02ff */
[----:B------:R0:W-:Y:S03]  /*0c60*/  STL.64 [R1], R12 ;  /* 0x0000000c01007387 */ /* 0x0001e60000100a00 */
[----:B------:R-:W-:Y:S01]  /*0c70*/  IMAD.IADD R23, R13, 0x1, R23 ;  /* 0x000000010d177824 */ /* 0x000fe200078e0217 */
[----:B------:R-:W-:Y:S06]  /*0c80*/  @P0 BRA `(.L_x_10) ;  /* 0x0000000000200947 */ /* 0x000fec0003800000 */
[----:B------:R-:W-:Y:S01]  /*0c90*/  UISETP.GE.U32.AND UP0, UPT, UR38, 0xf, UPT ;  /* 0x0000000f2600788c */ /* 0x000fe2000bf06070 */
[----:B------:R-:W-:Y:S01]  /*0ca0*/  IADD3 R18, P0, R18, R12, RZ ;  /* 0x0000000c12127210 */ /* 0x000fe20007f1e0ff */
[----:B------:R-:W-:Y:S01]  /*0cb0*/  UIMAD.WIDE.U32 UR4, UR38, -0x77777777, URZ ;  /* 0x88888889260478a5 */ /* 0x000fe2000f8e003f */
[----:B------:R-:W-:-:S03]  /*0cc0*/  UMOV UR37, URZ ;  /* 0x0000003f00257c82 */ /* 0x000fc60008000000 */
[----:B------:R-:W-:Y:S01]  /*0cd0*/  USHF.R.U32.HI UR4, URZ, 0x3, UR5 ;  /* 0x000000033f047899 */ /* 0x000fe20008011605 */
[----:B------:R-:W-:-:S03]  /*0ce0*/  IMAD.X R17, R23, 0x1, R17, P0 ;  /* 0x0000000117117824 */ /* 0x000fc600000e0611 */
[----:B------:R-:W-:Y:S02]  /*0cf0*/  UIMAD UR36, UR4, -0xf, UR38 ;  /* 0xfffffff1042478a4 */ /* 0x000fe4000f8e0226 */
[----:B------:R-:W-:-:S12]  /*0d00*/  @UP0 ULOP3.LUT UR37, UR4, 0x1, URZ, 0xc0, !UPT ;  /* 0x0000000104250892 */ /* 0x000fd8000f8ec03f */
.L_x_10:
[----:B------:R-:W-:Y:S01]  /*0d10*/  ISETP.GE.U32.AND P0, PT, R18, UR8, PT ;  /* 0x0000000812007c0c */ /* 0x000fe2000bf06070 */
[----:B------:R-:W-:Y:S01]  /*0d20*/  IMAD.MOV.U32 R19, RZ, RZ, -0x1 ;  /* 0xffffffffff137424 */ /* 0x000fe200078e00ff */
[----:B------:R-:W-:Y:S01]  /*0d30*/  PRMT R8, RZ, 0x7610, R8 ;  /* 0x00007610ff087816 */ /* 0x000fe20000000008 */
[----:B------:R-:W-:Y:S01]  /*0d40*/  IMAD.MOV.U32 R22, RZ, RZ, -0x1 ;  /* 0xffffffffff167424 */ /* 0x000fe200078e00ff */
[----:B------:R-:W-:Y:S01]  /*0d50*/  ISETP.GE.U32.AND.EX P0, PT, R17, UR9, PT, P0 ;  /* 0x0000000911007c0c */ /* 0x000fe2000bf06100 */
[----:B------:R-:W-:-:S12]  /*0d60*/  IMAD.MOV.U32 R2, RZ, RZ, -0x1 ;  /* 0xffffffffff027424 */ /* 0x000fd800078e00ff */
[----:B------:R-:W-:Y:S05]  /*0d70*/  @P0 BRA `(.L_x_11) ;  /* 0x00000004005c0947 */ /* 0x000fea0003800000 */
[----:B------:R-:W1:Y:S01]  /*0d80*/  LDC.64 R20, c[0x0][0x628] ;  /* 0x00018a00ff147b82 */ /* 0x000e620000000a00 */
[----:B------:R-:W-:Y:S02]  /*0d90*/  IMAD.MOV.U32 R8, RZ, RZ, R18 ;  /* 0x000000ffff087224 */ /* 0x000fe400078e0012 */
[----:B------:R-:W-:-:S05]  /*0da0*/  IMAD.MOV.U32 R9, RZ, RZ, R17 ;  /* 0x000000ffff097224 */ /* 0x000fca00078e0011 */
[----:B------:R-:W2:Y:S08]  /*0db0*/  LDC R2, c[0x0][0x630] ;  /* 0x00018c00ff027b82 */ /* 0x000eb00000000800 */
[----:B------:R-:W3:Y:S01]  /*0dc0*/  LDC.64 R24, c[0x0][0x620] ;  /* 0x00018800ff187b82 */ /* 0x000ee20000000a00 */
[----:B-1----:R-:W-:-:S04]  /*0dd0*/  ISETP.NE.U32.AND P0, PT, R20, RZ, PT ;  /* 0x000000ff1400720c */ /* 0x002fc80003f05070 */
[----:B------:R-:W-:-:S13]  /*0de0*/  ISETP.NE.AND.EX P0, PT, R21, RZ, PT, P0 ;  /* 0x000000ff1500720c */ /* 0x000fda0003f05300 */
[----:B--23--:R-:W-:Y:S05]  /*0df0*/  @!P0 BRA `(.L_x_12) ;  /* 0x0000000000288947 */ /* 0x00cfea0003800000 */
[----:B0-----:R-:W0:Y:S02]  /*0e00*/  LDC R13, c[0x0][0x634] ;  /* 0x00018d00ff0d7b82 */ /* 0x001e240000000800 */
[----:B0-----:R-:W-:-:S05]  /*0e10*/  IADD3 R13, P0, R18, R13, RZ ;  /* 0x0000000d120d7210 */ /* 0x001fca0007f1e0ff */
[----:B------:R-:W-:-:S04]  /*0e20*/  IMAD.X R15, RZ, RZ, R17, P0 ;  /* 0x000000ffff0f7224 */ /* 0x000fc800000e0611 */
[----:B------:R-:W-:-:S04]  /*0e30*/  IMAD.WIDE.U32 R8, R15, R20, RZ ;  /* 0x000000140f087225 */ /* 0x000fc800078e00ff */
[----:B------:R-:W-:-:S04]  /*0e40*/  IMAD.WIDE.U32 R10, P0, R13, R21, R8 ;  /* 0x000000150d0a7225 */ /* 0x000fc80007800008 */
[----:B------:R-:W-:-:S04]  /*0e50*/  IMAD.WIDE.U32 R8, R13, R20, RZ ;  /* 0x000000140d087225 */ /* 0x000fc800078e00ff */
[----:B------:R-:W-:Y:S01]  /*0e60*/  IMAD.X R13, RZ, RZ, RZ, P0 ;  /* 0x000000ffff0d7224 */ /* 0x000fe200000e06ff */
[----:B------:R-:W-:Y:S01]  /*0e70*/  IADD3 RZ, P0, R9, R10, RZ ;  /* 0x0000000a09ff7210 */ /* 0x000fe20007f1e0ff */
[----:B------:R-:W-:-:S04]  /*0e80*/  IMAD.MOV.U32 R12, RZ, RZ, R11 ;  /* 0x000000ffff0c7224 */ /* 0x000fc800078e000b */
[----:B------:R-:W-:-:S08]  /*0e90*/  IMAD.WIDE.U32.X R8, R15, R21, R12, P0 ;  /* 0x000000150f087225 */ /* 0x000fd000000e040c */
.L_x_12:
[-CC-:B------:R-:W-:Y:S01]  /*0ea0*/  SHF.R.U64 R31, R8, R2.reuse, R9.reuse ;  /* 0x00000002081f7219 */ /* 0x180fe20000001209 */
[----:B0-----:R-:W0:Y:S01]  /*0eb0*/  LDC R12, c[0x0][0x618] ;  /* 0x00018600ff0c7b82 */ /* 0x001e220000000800 */
[----:B------:R-:W-:Y:S01]  /*0ec0*/  SHF.R.U32.HI R7, RZ, R2, R9 ;  /* 0x00000002ff077219 */ /* 0x000fe20000011609 */
[----:B------:R-:W-:Y:S01]  /*0ed0*/  ULDC UR4, c[0x0][0x150] ;  /* 0x0000540000047ab9 */ /* 0x000fe20000000800 */
[----:B------:R-:W-:Y:S01]  /*0ee0*/  IADD3 R11, P0, RZ, -R31, RZ ;  /* 0x8000001fff0b7210 */ /* 0x000fe20007f1e0ff */
[----:B------:R-:W-:Y:S01]  /*0ef0*/  IMAD.MOV.U32 R19, RZ, RZ, R17 ;  /* 0x000000ffff137224 */ /* 0x000fe200078e0011 */
[----:B------:R-:W-:-:S03]  /*0f00*/  I2FP.F32.U32 R2, R6 ;  /* 0x0000000600027245 */ /* 0x000fc60000201000 */
[----:B------:R-:W1:Y:S01]  /*0f10*/  LDC.64 R26, c[0x0][0x640] ;  /* 0x00019000ff1a7b82 */ /* 0x000e620000000a00 */
[----:B------:R-:W-:Y:S02]  /*0f20*/  IMAD.X R13, RZ, RZ, ~R7, P0 ;  /* 0x000000ffff0d7224 */ /* 0x000fe400000e0e07 */
[----:B------:R-:W-:Y:S01]  /*0f30*/  FMUL R2, R2, UR4 ;  /* 0x0000000402027c20 */ /* 0x000fe20008400000 */
[----:B------:R-:W-:Y:S01]  /*0f40*/  IMAD.WIDE.U32 R8, R11, R24, R18 ;  /* 0x000000180b087225 */ /* 0x000fe200078e0012 */
[----:B------:R-:W-:-:S03]  /*0f50*/  ULDC UR4, c[0x0][0x154] ;  /* 0x0000550000047ab9 */ /* 0x000fc60000000800 */
[----:B------:R-:W-:Y:S01]  /*0f60*/  IMAD R10, R13, R24, RZ ;  /* 0x000000180d0a7224 */ /* 0x000fe200078e02ff */
[----:B------:R-:W2:Y:S01]  /*0f70*/  LDC R7, c[0x0][0x144] ;  /* 0x00005100ff077b82 */ /* 0x000ea20000000800 */
[----:B------:R-:W3:Y:S02]  /*0f80*/  F2I.U32.TRUNC.NTZ R2, R2 ;  /* 0x0000000200027305 */ /* 0x000ee4000020f000 */
[----:B------:R-:W-:-:S04]  /*0f90*/  IMAD R11, R11, R25, R10 ;  /* 0x000000190b0b7224 */ /* 0x000fc800078e020a */
[----:B------:R-:W-:Y:S01]  /*0fa0*/  IMAD.IADD R9, R9, 0x1, R11 ;  /* 0x0000000109097824 */ /* 0x000fe200078e020b */
[----:B------:R-:W4:Y:S01]  /*0fb0*/  LDC R22, c[0x0][0x608] ;  /* 0x00018200ff167b82 */ /* 0x000f220000000800 */
[----:B------:R-:W-:-:S03]  /*0fc0*/  IMAD.MOV.U32 R11, RZ, RZ, -0x1 ;  /* 0xffffffffff0b7424 */ /* 0x000fc600078e00ff */
[--C-:B0-----:R-:W-:Y:S02]  /*0fd0*/  SHF.R.U64 R20, R8, R12, R9.reuse ;  /* 0x0000000c08147219 */ /* 0x101fe40000001209 */
[----:B------:R-:W-:Y:S02]  /*0fe0*/  I2FP.F32.U32 R8, R14 ;  /* 0x0000000e00087245 */ /* 0x000fe40000201000 */
[----:B------:R-:W0:Y:S01]  /*0ff0*/  LDC R24, c[0x0][0x658] ;  /* 0x00019600ff187b82 */ /* 0x000e220000000800 */
[----:B-1----:R-:W-:Y:S01]  /*1000*/  ISETP.NE.U32.AND P0, PT, R26, RZ, PT ;  /* 0x000000ff1a00720c */ /* 0x002fe20003f05070 */
[----:B---3--:R-:W-:Y:S02]  /*1010*/  IMAD.MOV R10, RZ, RZ, -R2 ;  /* 0x000000ffff0a7224 */ /* 0x008fe400078e0a02 */
[----:B------:R-:W-:Y:S01]  /*1020*/  FMUL R8, R8, UR4 ;  /* 0x0000000408087c20 */ /* 0x000fe20008400000 */
[----:B------:R-:W-:Y:S02]  /*1030*/  SHF.R.U32.HI R9, RZ, R12, R9 ;  /* 0x0000000cff097219 */ /* 0x000fe40000011609 */
[----:B------:R-:W-:Y:S01]  /*1040*/  ISETP.NE.AND.EX P0, PT, R27, RZ, PT, P0 ;  /* 0x000000ff1b00720c */ /* 0x000fe20003f05300 */
[----:B------:R1:W3:Y:S01]  /*1050*/  F2I.U32.TRUNC.NTZ R15, R8 ;  /* 0x00000008000f7305 */ /* 0x0002e2000020f000 */
[----:B------:R-:W1:Y:S01]  /*1060*/  LDC R19, c[0x0][0x148] ;  /* 0x00005200ff137b82 */ /* 0x000e620000000800 */
[----:B--2---:R-:W-:-:S07]  /*1070*/  IMAD R2, R7, R10, R6 ;  /* 0x0000000a07027224 */ /* 0x004fce00078e0206 */
[----:B------:R-:W2:Y:S01]  /*1080*/  LDC R25, c[0x0][0x600] ;  /* 0x00018000ff197b82 */ /* 0x000ea20000000800 */
[-CC-:B----4-:R-:W-:Y:S02]  /*1090*/  SHF.R.U64 R32, R20, R22.reuse, R9.reuse ;  /* 0x0000001614207219 */ /* 0x190fe40000001209 */
[----:B------:R-:W-:Y:S01]  /*10a0*/  SHF.R.U32.HI R7, RZ, R22, R9 ;  /* 0x00000016ff077219 */ /* 0x000fe20000011609 */
[----:B------:R-:W-:-:S04]  /*10b0*/  IMAD.MOV.U32 R9, RZ, RZ, 0x1 ;  /* 0x00000001ff097424 */ /* 0x000fc800078e00ff */
[----:B------:R-:W4:Y:S01]  /*10c0*/  LDC R28, c[0x0][0x648] ;  /* 0x00019200ff1c7b82 */ /* 0x000f220000000800 */
[-C--:B0-----:R-:W-:Y:S02]  /*10d0*/  SHF.L.U32 R6, R11, R24.reuse, RZ ;  /* 0x000000180b067219 */ /* 0x081fe400000006ff */
[--C-:B------:R-:W-:Y:S02]  /*10e0*/  SHF.R.U64 R22, R32, R24, R7.reuse ;  /* 0x0000001820167219 */ /* 0x100fe40000001207 */
[----:B------:R-:W-:Y:S02]  /*10f0*/  LOP3.LUT R13, RZ, R6, RZ, 0x33, !PT ;  /* 0x00000006ff0d7212 */ /* 0x000fe400078e33ff */
[-C--:B------:R-:W-:Y:S01]  /*1100*/  SHF.R.U32.HI R7, RZ, R24.reuse, R7 ;  /* 0x00000018ff077219 */ /* 0x080fe20000011607 */
[----:B------:R-:W0:Y:S01]  /*1110*/  LDC R29, c[0x0][0x638] ;  /* 0x00018e00ff1d7b82 */ /* 0x000e220000000800 */
[----:B------:R-:W-:Y:S01]  /*1120*/  SHF.L.U32 R12, R9, R24, RZ ;  /* 0x00000018090c7219 */ /* 0x000fe200000006ff */
[----:B------:R-:W-:-:S06]  /*1130*/  IMAD.MOV.U32 R6, RZ, RZ, R22 ;  /* 0x000000ffff067224 */ /* 0x000fcc00078e0016 */
[----:B------:R-:W0:Y:S01]  /*1140*/  LDC R30, c[0x0][0x610] ;  /* 0x00018400ff1e7b82 */ /* 0x000e220000000800 */
[----:B-1-3--:R-:W-:Y:S05]  /*1150*/  @!P0 BRA `(.L_x_13) ;  /* 0x0000000000288947 */ /* 0x00afea0003800000 */
[----:B------:R-:W1:Y:S02]  /*1160*/  LDC R11, c[0x0][0x64c] ;  /* 0x00019300ff0b7b82 */ /* 0x000e640000000800 */
[----:B-1----:R-:W-:-:S05]  /*1170*/  IADD3 R11, P0, R22, R11, RZ ;  /* 0x0000000b160b7210 */ /* 0x002fca0007f1e0ff */
        /* <DEDUP_REMOVED lines=8> */
.L_x_13:
[----:B----4-:R-:W-:Y:S01]  /*1200*/  SHF.R.U64 R6, R6, R28, R7 ;  /* 0x0000001c06067219 */ /* 0x010fe20000001207 */
[----:B--2---:R-:W-:Y:S01]  /*1210*/  VIADD R7, R25, 0xffffffff ;  /* 0xffffffff19077836 */ /* 0x004fe20000000000 */
[----:B------:R-:W-:Y:S01]  /*1220*/  LOP3.LUT R13, R32, R13, RZ, 0xc0, !PT ;  /* 0x0000000d200d7212 */ /* 0x000fe200078ec0ff */
[----:B------:R-:W-:Y:S02]  /*1230*/  IMAD.MOV R15, RZ, RZ, -R15 ;  /* 0x000000ffff0f7224 */ /* 0x000fe400078e0a0f */
[----:B------:R-:W-:Y:S01]  /*1240*/  IMAD.MOV R8, RZ, RZ, -R6 ;  /* 0x000000ffff087224 */ /* 0x000fe200078e0a06 */
[----:B------:R-:W-:Y:S01]  /*1250*/  LOP3.LUT R7, R20, R7, RZ, 0xc0, !PT ;  /* 0x0000000714077212 */ /* 0x000fe200078ec0ff */
[----:B------:R-:W-:Y:S02]  /*1260*/  IMAD R13, R12, R6, R13 ;  /* 0x000000060c0d7224 */ /* 0x000fe400078e020d */
[----:B------:R-:W-:Y:S02]  /*1270*/  @P1 IMAD R2, R19, R15, R14 ;  /* 0x0000000f13021224 */ /* 0x000fe400078e020e */
[----:B0-----:R-:W-:-:S02]  /*1280*/  IMAD R6, R8, R29, R22 ;  /* 0x0000001d08067224 */ /* 0x001fc400078e0216 */
[----:B------:R-:W-:Y:S02]  /*1290*/  IMAD R2, R13, R30, R2 ;  /* 0x0000001e0d027224 */ /* 0x000fe400078e0202 */
[----:B------:R-:W-:Y:S02]  /*12a0*/  IMAD R19, R6, R25, R7 ;  /* 0x0000001906137224 */ /* 0x000fe400078e0207 */
[----:B------:R-:W-:-:S03]  /*12b0*/  IMAD.MOV.U32 R8, RZ, RZ, 0x1 ;  /* 0x00000001ff087424 */ /* 0x000fc600078e00ff */
[----:B------:R-:W-:Y:S02]  /*12c0*/  SEL R22, R19, R2, !P1 ;  /* 0x0000000213167207 */ /* 0x000fe40004800000 */
[----:B------:R-:W-:Y:S01]  /*12d0*/  SEL R19, R2, R19, !P1 ;  /* 0x0000001302137207 */ /* 0x000fe20004800000 */
[----:B------:R-:W-:-:S07]  /*12e0*/  IMAD.MOV.U32 R2, RZ, RZ, R31 ;  /* 0x000000ffff027224 */ /* 0x000fce00078e001f */
.L_x_11:
[----:B------:R-:W-:Y:S05]  /*12f0*/  @!P2 BRA `(.L_x_14) ;  /* 0x0000007c00e4a947 */ /* 0x000fea0003800000 */
[----:B------:R-:W-:-:S13]  /*1300*/  ISETP.GT.U32.AND P0, PT, R33, 0x1, PT ;  /* 0x000000012100780c */ /* 0x000fda0003f04070 */
[----:B------:R-:W-:Y:S05]  /*1310*/  @P0 EXIT ;  /* 0x000000000000094d */ /* 0x000fea0003800000 */
.L_x_15:
[----:B------:R-:W-:-:S08]  /*1320*/  NOP ;  /* 0x0000000000007918 */ /* 0x000fd00000000000 */
[----:B------:R-:W1:Y:S02]  /*1330*/  USETMAXREG.TRY_ALLOC.CTAPOOL UP0, 0xe8 ;  /* 0x000000e8000079c8 */ /* 0x000e640008000600 */
[----:B-1----:R-:W-:-:S13]  /*1340*/  PLOP3.LUT P0, PT, PT, PT, UP0, 0x80, 0x0 ;  /* 0x000000000000781c */ /* 0x002fda0003f0f008 */
[----:B------:R-:W-:Y:S05]  /*1350*/  @!P0 BRA `(.L_x_15) ;  /* 0xfffffffc00f08947 */ /* 0x000fea000383ffff */
[----:B------:R-:W-:-:S13]  /*1360*/  LOP3.LUT P0, RZ, R8, 0xff, RZ, 0xc0, !PT ;  /* 0x000000ff08ff7812 */ /* 0x000fda000780c0ff */
[----:B------:R-:W-:Y:S05]  /*1370*/  @!P0 EXIT ;  /* 0x000000000000894d */ /* 0x000fea0003800000 */
[----:B------:R-:W1:Y:S01]  /*1380*/  S2UR UR4, SR_CgaCtaId ;  /* 0x00000000000479c3 */ /* 0x000e620000008800 */
[----:B------:R-:W-:Y:S01]  /*1390*/  VIADD R6, R5, 0xffffffff ;  /* 0xffffffff05067836 */ /* 0x000fe20000000000 */
[----:B------:R-:W-:Y:S01]  /*13a0*/  SHF.R.S32.HI R0, RZ, 0x1f, R3 ;  /* 0x0000001fff007819 */ /* 0x000fe20000011403 */
[----:B------:R-:W-:Y:S01]  /*13b0*/  UMOV UR40, 0x400 ;  /* 0x0000040000287882 */ /* 0x000fe20000000000 */
[----:B------:R-:W-:Y:S01]  /*13c0*/  UISETP.LT.AND UP0, UPT, UR38, 0x1, UPT ;  /* 0x000000012600788c */ /* 0x000fe2000bf01270 */
[----:B------:R-:W-:Y:S01]  /*13d0*/  LOP3.LUT R123, R16, 0x1, RZ, 0xfc, !PT ;  /* 0x00000001107b7812 */ /* 0x000fe200078efcff */
[----:B------:R-:W-:Y:S01]  /*13e0*/  USHF.L.U32 UR39, UR38, 0x1, URZ ;  /* 0x0000000126277899 */ /* 0x000fe2000800063f */
[----:B------:R-:W-:Y:S01]  /*13f0*/  R2UR UR41, R6 ;  /* 0x00000000062972ca */ /* 0x000fe200000e0000 */
[----:B------:R-:W-:Y:S01]  /*1400*/  USEL UR43, UR38, 0x1, UP0 ;  /* 0x00000001262b7887 */ /* 0x000fe20008000000 */
[CC--:B------:R-:W-:Y:S02]  /*1410*/  LEA.HI R4, R0.reuse, R3.reuse, RZ, 0x2 ;  /* 0x0000000300047211 */ /* 0x0c0fe400078f10ff */
[----:B------:R-:W-:Y:S01]  /*1420*/  LEA.HI R0, R0, R3, RZ, 0x5 ;  /* 0x0000000300007211 */ /* 0x000fe200078f28ff */
[----:B------:R-:W-:Y:S01]  /*1430*/  UIADD3 UR43, -UR43, UR38, URZ ;  /* 0x000000262b2b7290 */ /* 0x000fe2000fffe13f */
[----:B------:R-:W-:-:S02]  /*1440*/  SHF.R.S32.HI R114, RZ, 0x2, R4 ;  /* 0x00000002ff727819 */ /* 0x000fc40000011404 */
[----:B------:R-:W-:Y:S02]  /*1450*/  SHF.R.S32.HI R5, RZ, 0x1f, R4 ;  /* 0x0000001fff057819 */ /* 0x000fe40000011404 */
[----:B------:R-:W-:Y:S02]  /*1460*/  LOP3.LUT R116, R4, 0xfffffffc, RZ, 0xc0, !PT ;  /* 0xfffffffc04747812 */ /* 0x000fe400078ec0ff */
[----:B------:R-:W-:Y:S01]  /*1470*/  LEA.HI R5, R5, R114, RZ, 0x3 ;  /* 0x0000007205057211 */ /* 0x000fe200078f18ff */
[----:B------:R-:W-:Y:S01]  /*1480*/  USHF.L.U32 UR41, UR41, 0x3, URZ ;  /* 0x0000000329297899 */ /* 0x000fe2000800063f */
[----:B------:R-:W-:Y:S01]  /*1490*/  ISETP.NE.AND P0, PT, R6, RZ, PT ;  /* 0x000000ff0600720c */ /* 0x000fe20003f05270 */
[----:B------:R-:W-:Y:S01]  /*14a0*/  IMAD.IADD R116, R3, 0x1, -R116 ;  /* 0x0000000103747824 */ /* 0x000fe200078e0a74 */
[----:B------:R-:W-:Y:S01]  /*14b0*/  LOP3.LUT R5, R5, 0xfffffff8, RZ, 0xc0, !PT ;  /* 0xfffffff805057812 */ /* 0x000fe200078ec0ff */
[----:B-1----:R-:W-:Y:S01]  /*14c0*/  ULEA UR40, UR4, UR40, 0x18 ;  /* 0x0000002804287291 */ /* 0x002fe2000f8ec03f */
[----:B------:R-:W-:Y:S01]  /*14d0*/  SEL R122, RZ, 0x1, P0 ;  /* 0x00000001ff7a7807 */ /* 0x000fe20000000000 */
[----:B------:R-:W-:Y:S01]  /*14e0*/  IMAD.U32 R120, RZ, RZ, UR41 ;  /* 0x00000029ff787e24 */ /* 0x000fe2000f8e00ff */
[----:B------:R-:W-:Y:S01]  /*14f0*/  ULDC UR4, c[0x0][0x284] ;  /* 0x0000a10000047ab9 */ /* 0x000fe20000000800 */
[----:B------:R-:W-:Y:S01]  /*1500*/  IMAD.IADD R114, R114, 0x1, -R5 ;  /* 0x0000000172727824 */ /* 0x000fe200078e0a05 */
[----:B------:R-:W-:Y:S01]  /*1510*/  UIADD3 UR42, UR40, 0x100, URZ ;  /* 0x00000100282a7890 */ /* 0x000fe2000fffe03f */
[----:B------:R-:W-:-:S02]  /*1520*/  SHF.R.S32.HI R5, RZ, 0x5, R0 ;  /* 0x00000005ff057819 */ /* 0x000fc40000011400 */
[C---:B------:R-:W-:Y:S02]  /*1530*/  LOP3.LUT R118, R120.reuse, 0x8, RZ, 0xc0, !PT ;  /* 0x0000000878767812 */ /* 0x040fe400078ec0ff */
[--C-:B------:R-:W-:Y:S01]  /*1540*/  SHF.R.S32.HI R115, RZ, 0x1f, R114.reuse ;  /* 0x0000001fff737819 */ /* 0x100fe20000011472 */
[C-C-:B------:R-:W-:Y:S01]  /*1550*/  IMAD R117, R5.reuse, -0x10, -R114.reuse ;  /* 0xfffffff005757824 */ /* 0x140fe200078e0a72 */
[----:B------:R-:W-:Y:S01]  /*1560*/  LOP3.LUT R120, R120, 0x8, RZ, 0xc, !PT ;  /* 0x0000000878787812 */ /* 0x000fe200078e0cff */
[----:B------:R-:W-:Y:S01]  /*1570*/  IMAD.U32 R121, RZ, RZ, UR42 ;  /* 0x0000002aff797e24 */ /* 0x000fe2000f8e00ff */
[----:B------:R-:W-:Y:S01]  /*1580*/  LOP3.LUT R118, R118, 0x18, RZ, 0x3c, !PT ;  /* 0x0000001876767812 */ /* 0x000fe200078e3cff */
[----:B------:R-:W-:-:S04]  /*1590*/  IMAD.WIDE R114, R5, 0x10, R114 ;  /* 0x0000001005727825 */ /* 0x000fc800078e0272 */
[----:B------:R-:W-:Y:S02]  /*15a0*/  VIADD R119, R121, UR41 ;  /* 0x0000002979777c36 */ /* 0x000fe40008000000 */
[----:B------:R-:W-:-:S07]  /*15b0*/  VIADD R117, R117, UR4 ;  /* 0x0000000475757c36 */ /* 0x000fce0008000000 */
.L_x_211:
[----:B------:R-:W-:Y:S01]  /*15c0*/  SHF.L.U32 R0, R122, 0x1f, RZ ;  /* 0x0000001f7a007819 */ /* 0x000fe200000006ff */
[----:B------:R-:W-:Y:S02]  /*15d0*/  ULDC UR4, c[0x0][0x28c] ;  /* 0x0000a30000047ab9 */ /* 0x000fe40000000800 */
[----:B------:R-:W-:Y:S01]  /*15e0*/  ISETP.LT.AND P1, PT, RZ, UR4, PT ;  /* 0x00000004ff007c0c */ /* 0x000fe2000bf21270 */
[----:B------:R-:W1:Y:S02]  /*15f0*/  SYNCS.PHASECHK.TRANS64.TRYWAIT P0, [R121+UR41], R0 ;  /* 0x00000000790075a7 */ /* 0x000e640008000169 */
[----:B-12---:R-:W-:Y:S10]  /*1600*/  @!P0 BRA `(.L_x_16) ;  /* 0x0000009000a48947 */ /* 0x006ff40003800000 */
.L_x_244:
[----:B------:R-:W-:Y:S05]  /*1610*/  @P1 BRA `(.L_x_17) ;  /* 0x0000000000401947 */ /* 0x000fea0003800000 */
[----:B-1----:R-:W-:Y:S01]  /*1620*/  MOV R0, 0x0 ;  /* 0x0000000000007802 */ /* 0x002fe20000000f00 */
[----:B------:R-:W-:Y:S01]  /*1630*/  ULDC.64 UR4, c[0x4][0x68] ;  /* 0x01001a0000047ab9 */ /* 0x000fe20000000a00 */
[----:B------:R-:W-:Y:S01]  /*1640*/  ULDC.64 UR6, c[0x4][0x8] ;  /* 0x0100020000067ab9 */ /* 0x000fe20000000a00 */
[----:B------:R-:W-:Y:S01]  /*1650*/  IMAD.U32 R4, RZ, RZ, UR4 ;  /* 0x00000004ff047e24 */ /* 0x000fe2000f8e00ff */
[----:B------:R1:W2:Y:S01]  /*1660*/  LDC.64 R14, c[0x4][R0] ;  /* 0x01000000000e7b82 */ /* 0x0002a20000000a00 */
[----:B------:R-:W-:Y:S01]  /*1670*/  IMAD.U32 R5, RZ, RZ, UR5 ;  /* 0x00000005ff057e24 */ /* 0x000fe2000f8e00ff */
[----:B------:R-:W-:Y:S01]  /*1680*/  ULDC.64 UR4, c[0x4][0x70] ;  /* 0x01001c0000047ab9 */ /* 0x000fe20000000a00 */
[----:B------:R-:W-:Y:S02]  /*1690*/  IMAD.U32 R10, RZ, RZ, UR6 ;  /* 0x00000006ff0a7e24 */ /* 0x000fe4000f8e00ff */
[----:B------:R-:W-:Y:S02]  /*16a0*/  IMAD.U32 R6, RZ, RZ, UR4 ;  /* 0x00000004ff067e24 */ /* 0x000fe4000f8e00ff */
[----:B------:R-:W-:-:S02]  /*16b0*/  IMAD.U32 R7, RZ, RZ, UR5 ;  /* 0x00000005ff077e24 */ /* 0x000fc4000f8e00ff */
[----:B------:R-:W-:Y:S02]  /*16c0*/  IMAD.U32 R11, RZ, RZ, UR7 ;  /* 0x00000007ff0b7e24 */ /* 0x000fe4000f8e00ff */
[----:B------:R-:W-:Y:S02]  /*16d0*/  IMAD.MOV.U32 R8, RZ, RZ, 0x1e1 ;  /* 0x000001e1ff087424 */ /* 0x000fe400078e00ff */
[----:B0-----:R-:W-:Y:S02]  /*16e0*/  IMAD.MOV.U32 R12, RZ, RZ, 0x1 ;  /* 0x00000001ff0c7424 */ /* 0x001fe400078e00ff */
[----:B-1----:R-:W-:-:S07]  /*16f0*/  IMAD.MOV.U32 R13, RZ, RZ, RZ ;  /* 0x000000ffff0d7224 */ /* 0x002fce00078e00ff */
[----:B------:R-:W-:-:S07]  /*1700*/  LEPC R20, `(.L_x_17) ;  /* 0x000000001014794e */ /* 0x000fce0000000000 */
[----:B--2--5:R-:W-:Y:S05]  /*1710*/  CALL.ABS.NOINC R14 ;  /* 0x000000000e007343 */ /* 0x024fea0003c00000 */
.L_x_17:
[----:B------:R-:W-:-:S13]  /*1720*/  ISETP.NE.AND P0, PT, R123, 0x3, PT ;  /* 0x000000037b00780c */ /* 0x000fda0003f05270 */
[----:B------:R-:W-:Y:S05]  /*1730*/  @!P0 BRA `(.L_x_18) ;  /* 0x0000000000048947 */ /* 0x000fea0003800000 */
[----:B------:R-:W-:Y:S01]  /*1740*/  BPT.TRAP 0x1 ;  /* 0x000000040000795c */ /* 0x000fe20000300000 */
.L_x_18:
[----:B------:R-:W-:Y:S02]  /*1750*/  IMAD.U32 R3, RZ, RZ, UR36 ;  /* 0x00000024ff037e24 */ /* 0x000fe4000f8e00ff */
[----:B-1----:R-:W-:-:S03]  /*1760*/  IMAD.U32 R0, RZ, RZ, UR37 ;  /* 0x00000025ff007e24 */ /* 0x002fc6000f8e00ff */
[----:B------:R-:W-:Y:S02]  /*1770*/  LEA R3, R3, UR40, 0x3 ;  /* 0x0000002803037c11 */ /* 0x000fe4000f8e18ff */
[----:B------:R-:W-:-:S04]  /*1780*/  SHF.L.U32 R0, R0, 0x1f, RZ ;  /* 0x0000001f00007819 */ /* 0x000fc800000006ff */
[----:B------:R1:W2:Y:S01]  /*1790*/  SYNCS.PHASECHK.TRANS64.TRYWAIT P1, [R3+URZ], R0 ;  /* 0x00000000030075a7 */ /* 0x0002a2000802017f */
[----:B------:R-:W-:Y:S05]  /*17a0*/  @!P0 BRA `(.L_x_19) ;  /* 0x0000000000048947 */ /* 0x000fea0003800000 */
[----:B------:R-:W-:Y:S01]  /*17b0*/  BPT.TRAP 0x1 ;  /* 0x000000040000795c */ /* 0x000fe20000300000 */
.L_x_19:
[----:B------:R-:W-:-:S05]  /*17c0*/  IMAD.U32 R4, RZ, RZ, UR43 ;  /* 0x0000002bff047e24 */ /* 0x000fca000f8e00ff */
[----:B------:R-:W-:Y:S01]  /*17d0*/  ISETP.GE.AND P2, PT, R4, 0x1, PT ;  /* 0x000000010400780c */ /* 0x000fe20003f46270 */
[----:B--2---:R-:W-:-:S12]  /*17e0*/  @P1 BRA `(.L_x_20) ;  /* 0x0000000000081947 */ /* 0x004fd80003800000 */
[----:B------:R-:W2:Y:S02]  /*17f0*/  SYNCS.PHASECHK.TRANS64.TRYWAIT P1, [R3+URZ], R0 ;  /* 0x00000000030075a7 */ /* 0x000ea4000802017f */
[----:B--2---:R-:W-:Y:S05]  /*1800*/  @!P1 BRA `(.L_x_21) ;  /* 0x0000009000389947 */ /* 0x004fea0003800000 */
.L_x_20:
[----:B------:R-:W-:Y:S05]  /*1810*/  WARPSYNC.ALL ;  /* 0x0000000000007948 */ /* 0x000fea0003800000 */
[----:B------:R-:W-:Y:S01]  /*1820*/  UIADD3 UR4, UR40, 0x200, URZ ;  /* 0x0000020028047890 */ /* 0x000fe2000fffe03f */
[----:B------:R-:W-:Y:S01]  /*1830*/  WARPGROUP.ARRIVE ;  /* 0x00000000000079c5 */ /* 0x000fe20000000000 */
[----:B------:R-:W-:Y:S02]  /*1840*/  UIADD3 UR5, UR40, 0xf200, URZ ;  /* 0x0000f20028057890 */ /* 0x000fe4000fffe03f */
[----:B------:R-:W-:Y:S02]  /*1850*/  USHF.R.U32.HI UR4, URZ, 0x4, UR4 ;  /* 0x000000043f047899 */ /* 0x000fe40008011604 */
[----:B------:R-:W-:-:S02]  /*1860*/  USHF.R.U32.HI UR5, URZ, 0x4, UR5 ;  /* 0x000000043f057899 */ /* 0x000fc40008011605 */
[----:B------:R-:W-:Y:S02]  /*1870*/  ULOP3.LUT UR4, UR4, 0x3fff, URZ, 0xc0, !UPT ;  /* 0x00003fff04047892 */ /* 0x000fe4000f8ec03f */
[----:B------:R-:W-:Y:S02]  /*1880*/  ULOP3.LUT UR5, UR5, 0x3fff, URZ, 0xc0, !UPT ;  /* 0x00003fff05057892 */ /* 0x000fe4000f8ec03f */
[----:B------:R-:W-:Y:S02]  /*1890*/  ULOP3.LUT UR4, UR4, 0x10000, URZ, 0xfc, !UPT ;  /* 0x0001000004047892 */ /* 0x000fe4000f8efc3f */
[----:B------:R-:W-:Y:S02]  /*18a0*/  ULOP3.LUT UR5, UR5, 0x10000, URZ, 0xfc, !UPT ;  /* 0x0001000005057892 */ /* 0x000fe4000f8efc3f */
[----:B------:R-:W-:Y:S02]  /*18b0*/  ULEA UR8, UR36, UR4, 0x8 ;  /* 0x0000000424087291 */ /* 0x000fe4000f8e403f */
[----:B------:R-:W-:Y:S01]  /*18c0*/  UIMAD UR6, UR36, 0x2c0, UR5 ;  /* 0x000002c0240678a4 */ /* 0x000fe2000f8e0205 */
[----:B------:R-:W-:Y:S01]  /*18d0*/  UMOV UR9, 0x80000020 ;  /* 0x8000002000097882 */ /* 0x000fe20000000000 */
[----:B------:R-:W-:-:S02]  /*18e0*/  UMOV UR11, 0x80000020 ;  /* 0x80000020000b7882 */ /* 0x000fc40000000000 */
[----:B------:R-:W-:Y:S01]  /*18f0*/  UIADD3 UR14, UR6, 0x40, URZ ;  /* 0x00000040060e7890 */ /* 0x000fe2000fffe03f */
[----:B------:R-:W-:Y:S02]  /*1900*/  UMOV UR12, UR8 ;  /* 0x00000008000c7c82 */ /* 0x000fe40008000000 */
[----:B------:R-:W-:Y:S01]  /*1910*/  UMOV UR10, UR6 ;  /* 0x00000006000a7c82 */ /* 0x000fe20008000000 */
[----:B------:R-:W-:Y:S01]  /*1920*/  UMOV UR13, UR9 ;  /* 0x00000009000d7c82 */ /* 0x000fe20008000000 */
[----:B------:R-:W-:Y:S01]  /*1930*/  HGMMA.64x16x16.F32.BF16 R104, gdesc[UR8], RZ, !UPT, gsb0 ;  /* 0x00200000086879f0 */ /* 0x000fe2000c0018ff */
[----:B------:R-:W-:Y:S01]  /*1940*/  UMOV UR15, 0x80000020 ;  /* 0x80000020000f7882 */ /* 0x000fe20000000000 */
[----:B------:R-:W-:Y:S02]  /*1950*/  UIADD3 UR7, UR6, 0x80, URZ ;  /* 0x0000008006077890 */ /* 0x000fe4000fffe03f */
[----:B------:R-:W-:Y:S02]  /*1960*/  UIADD3 UR10, UR6, 0xc0, URZ ;  /* 0x000000c0060a7890 */ /* 0x000fe4000fffe03f */
[----:B------:R-:W-:Y:S01]  /*1970*/  UIADD3 UR11, UR6, 0x100, URZ ;  /* 0x00000100060b7890 */ /* 0x000fe2000fffe03f */
[----:B------:R-:W-:-:S02]  /*1980*/  WARPGROUP.DEPBAR.LE gsb0, 0x0 ;  /* 0x00008000000079c5 */ /* 0x000fc40000010000 */
[----:B------:R-:W-:-:S06]  /*1990*/  WARPGROUP.ARRIVE ;  /* 0x00000000000079c5 */ /* 0x000fcc0000000000 */
[----:B------:R-:W-:Y:S01]  /*19a0*/  HGMMA.64x16x16.F32.BF16 R96, gdesc[UR12], RZ, !UPT, gsb0 ;  /* 0x002000000c6079f0 */ /* 0x000fe2000c0018ff */
[----:B------:R-:W-:Y:S01]  /*19b0*/  UMOV UR12, UR8 ;  /* 0x00000008000c7c82 */ /* 0x000fe20008000000 */
[----:B------:R-:W-:Y:S01]  /*19c0*/  UMOV UR13, UR9 ;  /* 0x00000009000d7c82 */ /* 0x000fe20008000000 */
[----:B------:R-:W-:Y:S01]  /*19d0*/  UMOV UR14, UR7 ;  /* 0x00000007000e7c82 */ /* 0x000fe20008000000 */
[----:B------:R-:W-:Y:S01]  /*19e0*/  UMOV UR15, 0x80000020 ;  /* 0x80000020000f7882 */ /* 0x000fe20000000000 */
[----:B------:R-:W-:Y:S01]  /*19f0*/  UIADD3 UR7, UR6, 0x140, URZ ;  /* 0x0000014006077890 */ /* 0x000fe2000fffe03f */
[----:B------:R-:W-:Y:S02]  /*1a00*/  WARPGROUP.DEPBAR.LE gsb0, 0x0 ;  /* 0x00008000000079c5 */ /* 0x000fe40000010000 */
        /* <DEDUP_REMOVED lines=63> */
[----:B------:R-:W-:Y:S01]  /*1e00*/  UMOV UR9, 0x80000020 ;  /* 0x8000002000097882 */ /* 0x000fe20000000000 */
[----:B------:R-:W-:Y:S01]  /*1e10*/  UMOV UR11, 0x80000020 ;  /* 0x80000020000b7882 */ /* 0x000fe20000000000 */
[----:B------:R-:W-:Y:S02]  /*1e20*/  WARPGROUP.DEPBAR.LE gsb0, 0x0 ;  /* 0x00008000000079c5 */ /* 0x000fe40000010000 */
[----:B------:R-:W-:-:S06]  /*1e30*/  WARPGROUP.ARRIVE ;  /* 0x00000000000079c5 */ /* 0x000fcc0000000000 */
[----:B------:R-:W-:Y:S01]  /*1e40*/  HGMMA.64x16x16.F32.BF16 R24, gdesc[UR12], RZ, !UPT, gsb0 ;  /* 0x002000000c1879f0 */ /* 0x000fe2000c0018ff */
[----:B------:R-:W-:Y:S02]  /*1e50*/  UIADD3 UR12, UR6, 0x82, URZ ;  /* 0x00000082060c7890 */ /* 0x000fe4000fffe03f */
[----:B------:R-:W-:Y:S01]  /*1e60*/  UIADD3 UR13, UR6, 0xc2, URZ ;  /* 0x000000c2060d7890 */ /* 0x000fe2000fffe03f */
[----:B------:R-:W-:Y:S02]  /*1e70*/  WARPGROUP.DEPBAR.LE gsb0, 0x0 ;  /* 0x00008000000079c5 */ /* 0x000fe40000010000 */
[----:B------:R-:W-:-:S06]  /*1e80*/  WARPGROUP.ARRIVE ;  /* 0x00000000000079c5 */ /* 0x000fcc0000000000 */
[----:B------:R-:W-:Y:S01]  /*1e90*/  HGMMA.64x16x16.F32.BF16 R104, gdesc[UR8], R104, gsb0 ;  /* 0x00200000086879f0 */ /* 0x000fe20008001868 */
[----:B------:R-:W-:Y:S01]  /*1ea0*/  UMOV UR10, UR7 ;  /* 0x00000007000a7c82 */ /* 0x000fe20008000000 */
[----:B------:R-:W-:Y:S01]  /*1eb0*/  UMOV UR11, 0x80000020 ;  /* 0x80000020000b7882 */ /* 0x000fe20000000000 */
        /* <DEDUP_REMOVED lines=30> */
[----:B------:R-:W-:Y:S02]  /*20a0*/  UIADD3 UR13, UR6, 0x242, URZ ;  /* 0x00000242060d7890 */ /* 0x000fe4000fffe03f */
[----:B------:R-:W-:Y:S01]  /*20b0*/  UIADD3 UR6, UR6, 0x282, URZ ;  /* 0x0000028206067890 */ /* 0x000fe2000fffe03f */
[----:B------:R-:W-:Y:S02]  /*20c0*/  WARPGROUP.DEPBAR.LE gsb0, 0x0 ;  /* 0x00008000000079c5 */ /* 0x000fe40000010000 */
[----:B------:R-:W-:-:S06]  /*20d0*/  WARPGROUP.ARRIVE ;  /* 0x00000000000079c5 */ /* 0x000fcc0000000000 */
[----:B------:R-:W-:Y:S01]  /*20e0*/  HGMMA.64x16x16.F32.BF16 R56, gdesc[UR8], R56, gsb0 ;  /* 0x00200000083879f0 */ /* 0x000fe20008001838 */
[----:B------:R-:W-:Y:S01]  /*20f0*/  UMOV UR10, UR7 ;  /* 0x00000007000a7c82 */ /* 0x000fe20008000000 */
[----:B------:R-:W-:Y:S01]  /*2100*/  UMOV UR11, 0x80000020 ;  /* 0x80000020000b7882 */ /* 0x000fe20000000000 */
        /* <DEDUP_REMOVED lines=17> */
[----:B------:R-:W-:Y:S03]  /*2220*/  HGMMA.64x16x16.F32.BF16 R24, gdesc[UR8], R24, gsb0 ;  /* 0x00200000081879f0 */ /* 0x000fe60008001818 */
[----:B------:R-:W-:Y:S02]  /*2230*/  WARPGROUP.DEPBAR.LE gsb0, 0x0 ;  /* 0x00008000000079c5 */ /* 0x000fe40000010000 */
[----:B------:R-:W-:Y:S05]  /*2240*/  @!P2 BRA `(.L_x_22) ;  /* 0x0000000800b8a947 */ /* 0x000fea0003800000 */
[----:B------:R-:W-:Y:S01]  /*2250*/  UIADD3 UR6, UR36, 0x1, URZ ;  /* 0x0000000124067890 */ /* 0x000fe2000fffe03f */
[----:B-12---:R-:W-:-:S03]  /*2260*/  IMAD.U32 R0, RZ, RZ, UR43 ;  /* 0x0000002bff007e24 */ /* 0x006fc6000f8e00ff */
[----:B------:R-:W-:-:S04]  /*2270*/  UISETP.NE.AND UP0, UPT, UR6, 0xf, UPT ;  /* 0x0000000f0600788c */ /* 0x000fc8000bf05270 */
[----:B------:R-:W-:Y:S02]  /*2280*/  USEL UR7, URZ, 0x1, UP0 ;  /* 0x000000013f077887 */ /* 0x000fe40008000000 */
[----:B------:R-:W-:Y:S02]  /*2290*/  USEL UR6, UR6, URZ, UP0 ;  /* 0x0000003f06067287 */ /* 0x000fe40008000000 */
[----:B------:R-:W-:-:S06]  /*22a0*/  ULOP3.LUT UR7, UR37, UR7, URZ, 0x3c, !UPT ;  /* 0x0000000725077292 */ /* 0x000fcc000f8e3c3f */
[----:B------:R-:W-:Y:S01]  /*22b0*/  IMAD.U32 R5, RZ, RZ, UR7 ;  /* 0x00000007ff057e24 */ /* 0x000fe2000f8e00ff */
[----:B------:R-:W-:-:S06]  /*22c0*/  UMOV UR7, UR36 ;  /* 0x0000002400077c82 */ /* 0x000fcc0008000000 */
.L_x_29:
[----:B-12---:R-:W-:Y:S05]  /*22d0*/  @!P0 BRA `(.L_x_23) ;  /* 0x0000000000048947 */ /* 0x006fea0003800000 */
[----:B------:R-:W-:Y:S01]  /*22e0*/  BPT.TRAP 0x1 ;  /* 0x000000040000795c */ /* 0x000fe20000300000 */
.L_x_23:
[----:B------:R-:W-:Y:S01]  /*22f0*/  ULEA UR8, UR6, UR40, 0x3 ;  /* 0x0000002806087291 */ /* 0x000fe2000f8e183f */
[----:B------:R-:W-:-:S08]  /*2300*/  SHF.L.U32 R3, R5, 0x1f, RZ ;  /* 0x0000001f05037819 */ /* 0x000fd000000006ff */
[----:B------:R1:W2:Y:S01]  /*2310*/  SYNCS.PHASECHK.TRANS64.TRYWAIT P1, [UR8], R3 ;  /* 0x00000003ff0075a7 */ /* 0x0002a20008020148 */
[----:B------:R-:W-:Y:S05]  /*2320*/  @!P0 BRA `(.L_x_24) ;  /* 0x0000000000048947 */ /* 0x000fea0003800000 */
[----:B------:R-:W-:Y:S01]  /*2330*/  BPT.TRAP 0x1 ;  /* 0x000000040000795c */ /* 0x000fe20000300000 */
.L_x_24:
[----:B--2---:R-:W-:Y:S05]  /*2340*/  @P1 BRA `(.L_x_25) ;  /* 0x0000000000081947 */ /* 0x004fea0003800000 */
[----:B------:R-:W2:Y:S02]  /*2350*/  SYNCS.PHASECHK.TRANS64.TRYWAIT P1, [UR8], R3 ;  /* 0x00000003ff0075a7 */ /* 0x000ea40008020148 */
[----:B--2---:R-:W-:Y:S05]  /*2360*/  @!P1 BRA `(.L_x_26) ;  /* 0x0000008400749947 */ /* 0x004fea0003800000 */
.L_x_25:
[----:B------:R-:W-:Y:S01]  /*2370*/  ULEA UR9, UR6, UR4, 0x8 ;  /* 0x0000000406097291 */ /* 0x000fe2000f8e403f */
[----:B------:R-:W-:Y:S01]  /*2380*/  WARPGROUP.ARRIVE ;  /* 0x00000000000079c5 */ /* 0x000fe20000000000 */
[----:B------:R-:W-:Y:S01]  /*2390*/  UIMAD UR8, UR6, 0x2c0, UR5 ;  /* 0x000002c0060878a4 */ /* 0x000fe2000f8e0205 */
[----:B------:R-:W-:Y:S01]  /*23a0*/  UMOV UR13, 0x80000020 ;  /* 0x80000020000d7882 */ /* 0x000fe20000000000 */
[----:B------:R-:W-:Y:S02]  /*23b0*/  UMOV UR15, 0x80000020 ;  /* 0x80000020000f7882 */ /* 0x000fe40000000000 */
[----:B------:R-:W-:Y:S01]  /*23c0*/  UIADD3 UR10, UR8, 0x40, URZ ;  /* 0x00000040080a7890 */ /* 0x000fe2000fffe03f */
[----:B------:R-:W-:Y:S02]  /*23d0*/  UMOV UR12, UR9 ;  /* 0x00000009000c7c82 */ /* 0x000fe40008000000 */
[----:B------:R-:W-:Y:S01]  /*23e0*/  UMOV UR14, UR8 ;  /* 0x00000008000e7c82 */ /* 0x000fe20008000000 */
[----:B------:R-:W-:Y:S01]  /*23f0*/  UIADD3 UR11, UR8, 0x80, URZ ;  /* 0x00000080080b7890 */ /* 0x000fe2000fffe03f */
[----:B------:R-:W-:Y:S01]  /*2400*/  HGMMA.64x16x16.F32.BF16 R104, gdesc[UR12], R104, gsb0 ;  /* 0x002000000c6879f0 */ /* 0x000fe20008001868 */
[----:B------:R-:W-:Y:S01]  /*2410*/  UMOV UR15, 0x80000020 ;  /* 0x80000020000f7882 */ /* 0x000fe20000000000 */
[----:B------:R-:W-:Y:S01]  /*2420*/  UMOV UR14, UR10 ;  /* 0x0000000a000e7c82 */ /* 0x000fe20008000000 */
[----:B------:R-:W-:-:S02]  /*2430*/  UIADD3 UR16, UR8, 0xc0, URZ ;  /* 0x000000c008107890 */ /* 0x000fc4000fffe03f */
        /* <DEDUP_REMOVED lines=57> */
[----:B------:R-:W-:Y:S02]  /*27d0*/  UIADD3 UR12, UR9, 0x2, URZ ;  /* 0x00000002090c7890 */ /* 0x000fe4000fffe03f */
[----:B------:R-:W-:Y:S01]  /*27e0*/  UIADD3 UR14, UR8, 0x2, URZ ;  /* 0x00000002080e7890 */ /* 0x000fe2000fffe03f */
[----:B------:R-:W-:Y:S01]  /*27f0*/  UMOV UR13, 0x80000020 ;  /* 0x80000020000d7882 */ /* 0x000fe20000000000 */
        /* <DEDUP_REMOVED lines=64> */
[----:B------:R-:W-:Y:S01]  /*2c00*/  BPT.TRAP 0x1 ;  /* 0x000000040000795c */ /* 0x000fe20000300000 */
.L_x_27:
[----:B------:R-:W-:Y:S01]  /*2c10*/  ULEA UR8, UR7, UR40, 0x3 ;  /* 0x0000002807087291 */ /* 0x000fe2000f8e183f */
[----:B------:R-:W-:-:S03]  /*2c20*/  ISETP.GT.U32.AND P1, PT, R16, 0x1, PT ;  /* 0x000000011000780c */ /* 0x000fc60003f24070 */
[----:B------:R-:W-:-:S04]  /*2c30*/  UIADD3 UR8, UR8, 0x78, URZ ;  /* 0x0000007808087890 */ /* 0x000fc8000fffe03f */
[----:B------:R-:W-:-:S09]  /*2c40*/  UPRMT UR8, URZ, 0x654, UR8 ;  /* 0x000006543f087896 */ /* 0x000fd20008000008 */
[----:B------:R-:W-:Y:S01]  /*2c50*/  SYNCS.ARRIVE.TRANS64.RED.A1T0 RZ, [UR8], RZ ;  /* 0x000000ffffff79a7 */ /* 0x000fe20008100408 */
[----:B------:R-:W-:Y:S05]  /*2c60*/  @P1 BRA `(.L_x_28) ;  /* 0x0000000000041947 */ /* 0x000fea0003800000 */
[----:B------:R-:W-:Y:S01]  /*2c70*/  BPT.TRAP 0x1 ;  /* 0x000000040000795c */ /* 0x000fe20000300000 */
.L_x_28:
[----:B------:R-:W-:Y:S01]  /*2c80*/  UIADD3 UR6, UR6, 0x1, URZ ;  /* 0x0000000106067890 */ /* 0x000fe2000fffe03f */
[C---:B------:R-:W-:Y:S01]  /*2c90*/  ISETP.GT.AND P1, PT, R0.reuse, 0x1, PT ;  /* 0x000000010000780c */ /* 0x040fe20003f24270 */
[----:B------:R-:W-:Y:S01]  /*2ca0*/  UIADD3 UR7, UR7, 0x1, URZ ;  /* 0x0000000107077890 */ /* 0x000fe2000fffe03f */
[----:B------:R-:W-:Y:S01]  /*2cb0*/  VIADD R0, R0, 0xffffffff ;  /* 0xffffffff00007836 */ /* 0x000fe20000000000 */
[----:B------:R-:W-:Y:S02]  /*2cc0*/  UISETP.NE.AND UP0, UPT, UR6, 0xf, UPT ;  /* 0x0000000f0600788c */ /* 0x000fe4000bf05270 */
[----:B------:R-:W-:Y:S02]  /*2cd0*/  UISETP.NE.AND UP1, UPT, UR7, 0xf, UPT ;  /* 0x0000000f0700788c */ /* 0x000fe4000bf25270 */
[----:B------:R-:W-:Y:S02]  /*2ce0*/  USEL UR8, URZ, 0x1, UP0 ;  /* 0x000000013f087887 */ /* 0x000fe40008000000 */
[----:B------:R-:W-:-:S02]  /*2cf0*/  USEL UR6, UR6, URZ, UP0 ;  /* 0x0000003f06067287 */ /* 0x000fc40008000000 */
[----:B------:R-:W-:Y:S02]  /*2d00*/  USEL UR7, UR7, URZ, UP1 ;  /* 0x0000003f07077287 */ /* 0x000fe40008800000 */
[----:B------:R-:W-:Y:S01]  /*2d10*/  LOP3.LUT R5, R5, UR8, RZ, 0x3c, !PT ;  /* 0x0000000805057c12 */ /* 0x000fe2000f8e3cff */
[----:B------:R-:W-:Y:S09]  /*2d20*/  @P1 BRA `(.L_x_29) ;  /* 0xfffffff400681947 */ /* 0x000ff2000383ffff */
.L_x_22:
[----:B-12---:R-:W1:Y:S01]  /*2d30*/  LDC R0, c[0x0][0x28c] ;  /* 0x0000a300ff007b82 */ /* 0x006e620000000800 */
[----:B------:R2:W-:Y:S01]  /*2d40*/  SYNCS.ARRIVE.TRANS64.A1T0 RZ, [R120+UR42], RZ ;  /* 0x000000ff78ff79a7 */ /* 0x0005e2000810002a */
[----:B-1----:R-:W-:-:S13]  /*2d50*/  ISETP.GE.AND P1, PT, R0, 0x1, PT ;  /* 0x000000010000780c */ /* 0x002fda0003f26270 */
[----:B--2---:R-:W-:Y:S05]  /*2d60*/  @!P1 BRA `(.L_x_30) ;  /* 0x0000000000349947 */ /* 0x004fea0003800000 */
[----:B------:R-:W-:Y:S05]  /*2d70*/  @!P0 BRA `(.L_x_31) ;  /* 0x0000000000048947 */ /* 0x000fea0003800000 */
[----:B------:R-:W-:Y:S01]  /*2d80*/  BPT.TRAP 0x1 ;  /* 0x000000040000795c */ /* 0x000fe20000300000 */
.L_x_31:
[----:B------:R-:W-:Y:S01]  /*2d90*/  UIADD3 UR6, UR43, UR36, URZ ;  /* 0x000000242b067290 */ /* 0x000fe2000fffe03f */
[----:B------:R-:W-:-:S03]  /*2da0*/  ISETP.GT.U32.AND P0, PT, R16, 0x1, PT ;  /* 0x000000011000780c */ /* 0x000fc60003f04070 */
[----:B------:R-:W-:-:S04]  /*2db0*/  UIMAD.WIDE.U32 UR4, UR6, -0x77777777, URZ ;  /* 0x88888889060478a5 */ /* 0x000fc8000f8e003f */
[----:B------:R-:W-:-:S04]  /*2dc0*/  USHF.R.U32.HI UR4, URZ, 0x3, UR5 ;  /* 0x000000033f047899 */ /* 0x000fc80008011605 */
[----:B------:R-:W-:-:S04]  /*2dd0*/  UIMAD UR6, UR4, -0xf, UR6 ;  /* 0xfffffff1040678a4 */ /* 0x000fc8000f8e0206 */
[----:B------:R-:W-:-:S04]  /*2de0*/  ULEA UR6, UR6, UR40, 0x3 ;  /* 0x0000002806067291 */ /* 0x000fc8000f8e183f */
[----:B------:R-:W-:-:S04]  /*2df0*/  UIADD3 UR6, UR6, 0x78, URZ ;  /* 0x0000007806067890 */ /* 0x000fc8000fffe03f */
[----:B------:R-:W-:-:S09]  /*2e00*/  UPRMT UR6, URZ, 0x654, UR6 ;  /* 0x000006543f067896 */ /* 0x000fd20008000006 */
[----:B------:R-:W-:Y:S01]  /*2e10*/  SYNCS.ARRIVE.TRANS64.RED.A1T0 RZ, [UR6], RZ ;  /* 0x000000ffffff79a7 */ /* 0x000fe20008100406 */
[----:B------:R-:W-:Y:S05]  /*2e20*/  @P0 BRA `(.L_x_30) ;  /* 0x0000000000040947 */ /* 0x000fea0003800000 */
[----:B------:R-:W-:Y:S01]  /*2e30*/  BPT.TRAP 0x1 ;  /* 0x000000040000795c */ /* 0x000fe20000300000 */
.L_x_30:
[----:B------:R-:W-:Y:S01]  /*2e40*/  SHF.L.U32 R0, R122, 0x1f, RZ ;  /* 0x0000001f7a007819 */ /* 0x000fe200000006ff */
[----:B------:R-:W-:Y:S01]  /*2e50*/  UIADD3 UR36, UR39, UR36, URZ ;  /* 0x0000002427247290 */ /* 0x000fe2000fffe03f */
[----:B------:R-:W1:Y:S01]  /*2e60*/  LDC R9, c[0x0][0x288] ;  /* 0x0000a200ff097b82 */ /* 0x000e620000000800 */
[----:B------:R-:W-:Y:S01]  /*2e70*/  UISETP.GE.U32.AND UP1, UPT, UR39, 0xf, UPT ;  /* 0x0000000f2700788c */ /* 0x000fe2000bf26070 */
[----:B------:R-:W-:Y:S01]  /*2e80*/  IMAD.SHL.U32 R10, R116, 0x2, RZ ;  /* 0x00000002740a7824 */ /* 0x000fe200078e00ff */
[----:B------:R-:W-:Y:S02]  /*2e90*/  UISETP.GT.U32.AND UP0, UPT, UR36, 0xe, UPT ;  /* 0x0000000e2400788c */ /* 0x000fe4000bf04070 */
[----:B------:R-:W-:Y:S02]  /*2ea0*/  UIMAD.WIDE.U32 UR4, UR36, -0x77777777, URZ ;  /* 0x88888889240478a5 */ /* 0x000fe4000f8e003f */
[----:B------:R-:W-:Y:S01]  /*2eb0*/  UISETP.LT.U32.AND UP0, UPT, UR39, 0xf, UP0 ;  /* 0x0000000f2700788c */ /* 0x000fe20008701070 */
[----:B------:R-:W2:Y:S01]  /*2ec0*/  SYNCS.PHASECHK.TRANS64.TRYWAIT P0, [R121+UR41+0x10], R0 ;  /* 0x00001000790075a7 */ /* 0x000ea20008000169 */
[----:B------:R-:W-:Y:S01]  /*2ed0*/  USHF.R.U32.HI UR4, URZ, 0x3, UR5 ;  /* 0x000000033f047899 */ /* 0x000fe20008011605 */
[----:B------:R-:W-:Y:S01]  /*2ee0*/  SHF.R.S32.HI R11, RZ, 0x1f, R10 ;  /* 0x0000001fff0b7819 */ /* 0x000fe2000001140a */
[----:B------:R-:W-:-:S02]  /*2ef0*/  USEL UR6, URZ, 0x1, !UP0 ;  /* 0x000000013f067887 */ /* 0x000fc4000c000000 */
[----:B------:R-:W-:Y:S02]  /*2f00*/  UIMAD UR36, UR4, -0xf, UR36 ;  /* 0xfffffff1042478a4 */ /* 0x000fe4000f8e0224 */
[----:B------:R-:W-:-:S04]  /*2f10*/  ULOP3.LUT UR37, UR37, UR6, URZ, 0x3c, !UPT ;  /* 0x0000000625257292 */ /* 0x000fc8000f8e3c3f */
[----:B------:R-:W-:Y:S01]  /*2f20*/  @UP1 ULOP3.LUT UR37, UR37, 0x1, UR4, 0x78, !UPT ;  /* 0x0000000125251892 */ /* 0x000fe2000f8e7804 */
[----:B-12---:R-:W-:Y:S11]  /*2f30*/  @!P0 BRA `(.L_x_32) ;  /* 0x0000007800988947 */ /* 0x006ff60003800000 */
.L_x_245:
[----:B------:R-:W-:Y:S01]  /*2f40*/  IMAD.SHL.U32 R8, R19, 0x40, RZ ;  /* 0x0000004013087824 */ /* 0x000fe200078e00ff */
[----:B------:R-:W-:Y:S01]  /*2f50*/  ULDC UR6, c[0x0][0x284] ;  /* 0x0000a10000067ab9 */ /* 0x000fe20000000800 */
[----:B0-----:R-:W-:Y:S01]  /*2f60*/  IMAD R12, R22, 0xb0, RZ ;  /* 0x000000b0160c7824 */ /* 0x001fe200078e02ff */
[----:B------:R-:W-:Y:S01]  /*2f70*/  SHF.R.S32.HI R21, RZ, 0x1f, R2 ;  /* 0x0000001fff157819 */ /* 0x000fe20000011402 */
[----:B------:R-:W-:Y:S01]  /*2f80*/  ULDC.64 UR4, c[0x0][0x5d0] ;  /* 0x0001740000047ab9 */ /* 0x000fe20000000a00 */
[----:B------:R-:W-:Y:S01]  /*2f90*/  ISETP.GE.AND P0, PT, R8, UR6, PT ;  /* 0x0000000608007c0c */ /* 0x000fe2000bf06270 */
[----:B------:R-:W-:Y:S01]  /*2fa0*/  IMAD.WIDE.U32 R4, R2, UR4, R10 ;  /* 0x0000000402047c25 */ /* 0x000fe2000f8e000a */
[----:B------:R-:W-:Y:S02]  /*2fb0*/  SHF.R.S32.HI R13, RZ, 0x1f, R12 ;  /* 0x0000001fff0d7819 */ /* 0x000fe4000001140c */
[C---:B------:R-:W-:Y:S01]  /*2fc0*/  ISETP.GE.OR P0, PT, R12.reuse, R9, P0 ;  /* 0x000000090c00720c */ /* 0x040fe20000706670 */
[----:B------:R-:W-:Y:S01]  /*2fd0*/  IMAD R3, R21, UR4, RZ ;  /* 0x0000000415037c24 */ /* 0x000fe2000f8e02ff */
[----:B------:R-:W-:-:S03]  /*2fe0*/  IADD3 R6, P1, R12, R4, RZ ;  /* 0x000000040c067210 */ /* 0x000fc60007f3e0ff */
[----:B------:R-:W-:-:S05]  /*2ff0*/  IMAD R3, R2, UR5, R3 ;  /* 0x0000000502037c24 */ /* 0x000fca000f8e0203 */
[----:B------:R-:W-:-:S03]  /*3000*/  IADD3.X R7, R13, R5, R3, P1, !PT ;  /* 0x000000050d077210 */ /* 0x000fc60000ffe403 */
[----:B------:R-:W-:Y:S05]  /*3010*/  @P0 BRA `(.L_x_33) ;  /* 0x0000005800ec0947 */ /* 0x000fea0003800000 */
[----:B------:R-:W0:Y:S01]  /*3020*/  LDC.64 R4, c[0x0][0x5c8] ;  /* 0x00017200ff047b82 */ /* 0x000e220000000a00 */
[----:B-----5:R-:W-:Y:S01]  /*3030*/  FSETP.NEU.AND P0, PT, R113, RZ, PT ;  /* 0x000000ff7100720b */ /* 0x020fe20003f0d000 */
[----:B------:R-:W-:Y:S01]  /*3040*/  IMAD R3, R116, -0x2, R9 ;  /* 0xfffffffe74037824 */ /* 0x000fe200078e0209 */
[----:B------:R-:W-:Y:S01]  /*3050*/  BSSY B0, `(.L_x_33) ;  /* 0x00005b7000007945 */ /* 0x000fe20003800000 */
[----:B------:R-:W-:-:S04]  /*3060*/  IMAD.WIDE R128, R19, 0x40, R114 ;  /* 0x0000004013807825 */ /* 0x000fc800078e0272 */
[----:B-1----:R-:W-:Y:S02]  /*3070*/  IMAD.IADD R0, R3, 0x1, -R12 ;  /* 0x0000000103007824 */ /* 0x002fe400078e0a0c */
[----:B------:R-:W-:-:S03]  /*3080*/  IMAD.IADD R3, R117, 0x1, -R8 ;  /* 0x0000000175037824 */ /* 0x000fc600078e0a08 */
[----:B------:R-:W-:-:S04]  /*3090*/  ISETP.GT.AND P1, PT, R0, RZ, PT ;  /* 0x000000ff0000720c */ /* 0x000fc80003f24270 */
[----:B------:R-:W-:Y:S01]  /*30a0*/  ISETP.GT.AND P2, PT, R3, RZ, P1 ;  /* 0x000000ff0300720c */ /* 0x000fe20000f44270 */
[-C--:B0-----:R-:W-:Y:S02]  /*30b0*/  IMAD R8, R129, R4.reuse, RZ ;  /* 0x0000000481087224 */ /* 0x081fe400078e02ff */
[----:B------:R-:W-:-:S04]  /*30c0*/  IMAD.WIDE.U32 R6, R128, R4, R6 ;  /* 0x0000000480067225 */ /* 0x000fc800078e0006 */
[----:B------:R-:W-:-:S04]  /*30d0*/  IMAD R9, R128, R5, R8 ;  /* 0x0000000580097224 */ /* 0x000fc800078e0208 */
[----:B------:R-:W-:Y:S01]  /*30e0*/  IMAD.IADD R137, R7, 0x1, R9 ;  /* 0x0000000107897824 */ /* 0x000fe200078e0209 */
[----:B------:R-:W-:Y:S06]  /*30f0*/  @!P0 BRA `(.L_x_34) ;  /* 0x0000003c00088947 */ /* 0x000fec0003800000 */
[----:B------:R-:W0:Y:S01]  /*3100*/  LDC.64 R130, c[0x0][0x5b8] ;  /* 0x00016e00ff827b82 */ /* 0x000e220000000a00 */
[----:B------:R-:W-:-:S07]  /*3110*/  ULDC.64 UR4, c[0x0][0x5c0] ;  /* 0x0001700000047ab9 */ /* 0x000fce0000000a00 */
[----:B------:R-:W1:Y:S08]  /*3120*/  LDC.64 R134, c[0x0][0x5b0] ;  /* 0x00016c00ff867b82 */ /* 0x000e700000000a00 */
[----:B------:R-:W2:Y:S01]  /*3130*/  LDC.64 R14, c[0x0][0x5a8] ;  /* 0x00016a00ff0e7b82 */ /* 0x000ea20000000a00 */
[-C--:B0-----:R-:W-:Y:S02]  /*3140*/  IMAD R7, R21, R130.reuse, RZ ;  /* 0x0000008215077224 */ /* 0x081fe400078e02ff */
[----:B------:R-:W-:-:S04]  /*3150*/  IMAD.WIDE.U32 R8, R2, R130, R10 ;  /* 0x0000008202087225 */ /* 0x000fc800078e000a */
[----:B------:R-:W-:Y:S01]  /*3160*/  IMAD R131, R2, R131, R7 ;  /* 0x0000008302837224 */ /* 0x000fe200078e0207 */
[----:B------:R-:W-:Y:S01]  /*3170*/  IADD3 R20, P0, R12, R8, RZ ;  /* 0x000000080c147210 */ /* 0x000fe20007f1e0ff */
[----:B-1----:R-:W-:-:S03]  /*3180*/  IMAD R7, R129, R134, RZ ;  /* 0x0000008681077224 */ /* 0x002fc600078e02ff */
[----:B------:R-:W-:Y:S01]  /*3190*/  IADD3.X R21, R13, R9, R131, P0, !PT ;  /* 0x000000090d157210 */ /* 0x000fe200007fe483 */
[C---:B------:R-:W-:Y:S02]  /*31a0*/  IMAD R133, R128.reuse, R135, R7 ;  /* 0x0000008780857224 */ /* 0x040fe400078e0207 */
[----:B------:R-:W-:-:S04]  /*31b0*/  IMAD.WIDE.U32 R8, R128, R134, R20 ;  /* 0x0000008680087225 */ /* 0x000fc800078e0014 */
[----:B------:R-:W-:Y:S01]  /*31c0*/  IMAD.IADD R7, R9, 0x1, R133 ;  /* 0x0000000109077824 */ /* 0x000fe200078e0285 */
[----:B--2---:R-:W-:-:S04]  /*31d0*/  LEA R124, P0, R8, R14, 0x1 ;  /* 0x0000000e087c7211 */ /* 0x004fc800078008ff */
[----:B------:R-:W-:-:S05]  /*31e0*/  LEA.HI.X R125, R8, R15, R7, 0x1, P0 ;  /* 0x0000000f087d7211 */ /* 0x000fca00000f0c07 */
[----:B------:R0:W2:Y:S01]  /*31f0*/  @P2 LDG.E.LTC128B.U16 R19, desc[UR44][R124.64] ;  /* 0x0000002c7c132981 */ /* 0x0000a2000c1e1520 */
[----:B------:R-:W-:Y:S01]  /*3200*/  IMAD.WIDE.U32 R8, R128, R134, R12 ;  /* 0x0000008680087225 */ /* 0x000fe200078e000c */
[----:B------:R-:W-:Y:S02]  /*3210*/  BSSY B1, `(.L_x_35) ;  /* 0x0000014000017945 */ /* 0x000fe40003800000 */
[----:B------:R-:W-:-:S04]  /*3220*/  IADD3 R126, P0, R10, R8, RZ ;  /* 0x000000080a7e7210 */ /* 0x000fc80007f1e0ff */
[----:B------:R-:W-:Y:S01]  /*3230*/  IADD3.X R127, R11, R133, R9, P0, !PT ;  /* 0x000000850b7f7210 */ /* 0x000fe200007fe409 */
[C---:B0-----:R-:W-:Y:S01]  /*3240*/  IMAD.SHL.U32 R124, R134.reuse, 0x8, RZ ;  /* 0x00000008867c7824 */ /* 0x041fe200078e00ff */
[----:B------:R-:W-:Y:S01]  /*3250*/  SHF.L.U64.HI R125, R134, 0x3, R135 ;  /* 0x00000003867d7819 */ /* 0x000fe20000010287 */
[----:B------:R-:W-:-:S04]  /*3260*/  IMAD.WIDE.U32 R126, R2, R130, R126 ;  /* 0x00000082027e7225 */ /* 0x000fc800078e007e */
[----:B--2---:R-:W-:-:S04]  /*3270*/  IMAD.U32 R8, R19, 0x10000, RZ ;  /* 0x0001000013087824 */ /* 0x004fc800078e00ff */
[----:B------:R-:W-:Y:S01]  /*3280*/  FMUL R7, R8, R113 ;  /* 0x0000007108077220 */ /* 0x000fe20000400000 */
[----:B------:R-:W-:-:S03]  /*3290*/  LEA R8, P0, R6, UR4, 0x1 ;  /* 0x0000000406087c11 */ /* 0x000fc6000f8008ff */
[----:B------:R-:W-:Y:S01]  /*32a0*/  FFMA R7, R104, R112, R7 ;  /* 0x0000007068077223 */ /* 0x000fe20000000007 */
[----:B------:R-:W-:Y:S02]  /*32b0*/  LEA.HI.X R9, R6, UR5, R137, 0x1, P0 ;  /* 0x0000000506097c11 */ /* 0x000fe400080f0c89 */
[----:B------:R-:W-:Y:S02]  /*32c0*/  ISETP.GT.AND P0, PT, R0, 0x1, PT ;  /* 0x000000010000780c */ /* 0x000fe40003f04270 */
[----:B------:R-:W-:Y:S01]  /*32d0*/  F2FP.BF16.F32.PACK_AB R22, RZ, R7 ;  /* 0x00000007ff16723e */ /* 0x000fe200000010ff */
[----:B------:R-:W-:Y:S01]  /*32e0*/  IMAD.IADD R7, R131, 0x1, R127 ;  /* 0x0000000183077824 */ /* 0x000fe200078e027f */
[----:B------:R-:W-:Y:S02]  /*32f0*/  ISETP.GT.AND P3, PT, R3, RZ, P0 ;  /* 0x000000ff0300720c */ /* 0x000fe40000764270 */
[C---:B------:R-:W-:Y:S01]  /*3300*/  LEA R6, P4, R126.reuse, R14, 0x1 ;  /* 0x0000000e7e067211 */ /* 0x040fe200078808ff */
[----:B------:R0:W-:Y:S03]  /*3310*/  @P2 STG.E.U16 desc[UR44][R8.64], R22 ;  /* 0x0000001608002986 */ /* 0x0001e6000c10152c */
[----:B------:R-:W-:-:S07]  /*3320*/  LEA.HI.X R7, R126, R15, R7, 0x1, P4 ;  /* 0x0000000f7e077211 */ /* 0x000fce00020f0c07 */
[----:B------:R-:W-:Y:S05]  /*3330*/  @!P3 BRA `(.L_x_36) ;  /* 0x000000000004b947 */ /* 0x000fea0003800000 */
[----:B------:R1:W5:Y:S02]  /*3340*/  LDG.E.LTC128B.U16 R19, desc[UR44][R6.64+0x2] ;  /* 0x0000022c06137981 */ /* 0x000364000c1e1520 */
.L_x_36:
[----:B------:R-:W-:Y:S05]  /*3350*/  BSYNC B1 ;  /* 0x0000000000017941 */ /* 0x000fea0003800000 */
.L_x_35:
[----:B------:R-:W-:Y:S01]  /*3360*/  IMAD.WIDE.U32 R124, R128, R134, R124 ;  /* 0x00000086807c7225 */ /* 0x000fe200078e007c */
[----:B------:R-:W-:-:S03]  /*3370*/  ISETP.GT.AND P1, PT, R3, 0x8, P1 ;  /* 0x000000080300780c */ /* 0x000fc60000f24270 */
[----:B0----5:R-:W-:Y:S01]  /*3380*/  IMAD.U32 R22, R19, 0x10000, RZ ;  /* 0x0001000013167824 */ /* 0x021fe200078e00ff */
[----:B------:R-:W-:Y:S01]  /*3390*/  IADD3 R104, P2, R20, R124, RZ ;  /* 0x0000007c14687210 */ /* 0x000fe20007f5e0ff */
[----:B------:R-:W-:Y:S02]  /*33a0*/  IMAD.IADD R133, R133, 0x1, R125 ;  /* 0x0000000185857824 */ /* 0x000fe400078e027d */
[----:B------:R-:W-:Y:S02]  /*33b0*/  FMUL R22, R22, R113 ;  /* 0x0000007116167220 */ /* 0x000fe40000400000 */
[----:B------:R-:W-:Y:S01]  /*33c0*/  IMAD.X R21, R133, 0x1, R21, P2 ;  /* 0x0000000185157824 */ /* 0x000fe200010e0615 */
[----:B------:R-:W-:Y:S01]  /*33d0*/  LEA R20, P2, R104, R14, 0x1 ;  /* 0x0000000e68147211 */ /* 0x000fe200078408ff */
[----:B------:R-:W-:-:S03]  /*33e0*/  FFMA R22, R105, R112, R22 ;  /* 0x0000007069167223 */ /* 0x000fc60000000016 */
[----:B------:R-:W-:Y:S02]  /*33f0*/  LEA.HI.X R21, R104, R15, R21, 0x1, P2 ;  /* 0x0000000f68157211 */ /* 0x000fe400010f0c15 */
[----:B------:R-:W-:-:S05]  /*3400*/  F2FP.BF16.F32.PACK_AB R22, RZ, R22 ;  /* 0x00000016ff16723e */ /* 0x000fca00000010ff */
[----:B------:R0:W-:Y:S04]  /*3410*/  @P3 STG.E.U16 desc[UR44][R8.64+0x2], R22 ;  /* 0x0000021608003986 */ /* 0x0001e8000c10152c */
[----:B------:R-:W2:Y:S01]  /*3420*/  @P1 LDG.E.LTC128B.U16 R19, desc[UR44][R20.64] ;  /* 0x0000002c14131981 */ /* 0x000ea2000c1e1520 */
[----:B------:R-:W-:Y:S01]  /*3430*/  IADD3 R12, P2, P3, R10, R124, R12 ;  /* 0x0000007c0a0c7210 */ /* 0x000fe20007b5e00c */
[----:B------:R-:W-:Y:S01]  /*3440*/  BSSY B1, `(.L_x_37) ;  /* 0x0000011000017945 */ /* 0x000fe20003800000 */
[----:B------:R-:W-:Y:S02]  /*3450*/  SHF.L.U64.HI R5, R4, 0x4, R5 ;  /* 0x0000000404057819 */ /* 0x000fe40000010205 */
[----:B------:R-:W-:Y:S02]  /*3460*/  IADD3.X R13, R11, R133, R13, P2, P3 ;  /* 0x000000850b0d7210 */ /* 0x000fe400017e640d */
[----:B------:R-:W-:Y:S01]  /*3470*/  ISETP.GT.AND P0, PT, R3, 0x8, P0 ;  /* 0x000000080300780c */ /* 0x000fe20000704270 */
[----:B------:R-:W-:-:S04]  /*3480*/  IMAD.WIDE.U32 R12, R2, R130, R12 ;  /* 0x00000082020c7225 */ /* 0x000fc800078e000c */
[----:B------:R-:W-:Y:S02]  /*3490*/  IMAD.IADD R2, R131, 0x1, R13 ;  /* 0x0000000183027824 */ /* 0x000fe400078e020d */
[----:B--2---:R-:W-:-:S04]  /*34a0*/  IMAD.U32 R10, R19, 0x10000, RZ ;  /* 0x00010000130a7824 */ /* 0x004fc800078e00ff */
[----:B------:R-:W-:Y:S01]  /*34b0*/  FMUL R11, R10, R113 ;  /* 0x000000710a0b7220 */ /* 0x000fe20000400000 */
[----:B------:R-:W-:Y:S02]  /*34c0*/  LEA R10, P2, R4, R8, 0x4 ;  /* 0x00000008040a7211 */ /* 0x000fe400078420ff */
[----:B------:R-:W-:Y:S01]  /*34d0*/  LEA R4, P3, R12, R14, 0x1 ;  /* 0x0000000e0c047211 */ /* 0x000fe200078608ff */
[----:B------:R-:W-:-:S05]  /*34e0*/  FFMA R11, R106, R112, R11 ;  /* 0x000000706a0b7223 */ /* 0x000fca000000000b */
[----:B------:R-:W-:Y:S01]  /*34f0*/  F2FP.BF16.F32.PACK_AB R13, RZ, R11 ;  /* 0x0000000bff0d723e */ /* 0x000fe200000010ff */
[----:B------:R-:W-:Y:S01]  /*3500*/  IMAD.X R11, R5, 0x1, R9, P2 ;  /* 0x00000001050b7824 */ /* 0x000fe200010e0609 */
[----:B------:R-:W-:-:S04]  /*3510*/  LEA.HI.X R5, R12, R15, R2, 0x1, P3 ;  /* 0x0000000f0c057211 */ /* 0x000fc800018f0c02 */
[----:B------:R0:W-:Y:S01]  /*3520*/  @P1 STG.E.U16 desc[UR44][R10.64], R13 ;  /* 0x0000000d0a001986 */ /* 0x0001e2000c10152c */
[----:B------:R-:W-:Y:S05]  /*3530*/  @!P0 BRA `(.L_x_38) ;  /* 0x0000000000048947 */ /* 0x000fea0003800000 */
[----:B------:R2:W5:Y:S02]  /*3540*/  LDG.E.LTC128B.U16 R19, desc[UR44][R4.64+0x2] ;  /* 0x0000022c04137981 */ /* 0x000564000c1e1520 */
.L_x_38:
[----:B------:R-:W-:Y:S05]  /*3550*/  BSYNC B1 ;  /* 0x0000000000017941 */ /* 0x000fea0003800000 */
.L_x_37:
[----:B-----5:R-:W-:Y:S01]  /*3560*/  IMAD.U32 R2, R19, 0x10000, RZ ;  /* 0x0001000013027824 */ /* 0x020fe200078e00ff */
[----:B------:R-:W-:Y:S01]  /*3570*/  ISETP.GT.AND P1, PT, R0, 0x8, PT ;  /* 0x000000080000780c */ /* 0x000fe20003f24270 */
[----:B------:R-:W-:Y:S02]  /*3580*/  BSSY B1, `(.L_x_39) ;  /* 0x0000008000017945 */ /* 0x000fe40003800000 */
[----:B------:R-:W-:Y:S01]  /*3590*/  FMUL R2, R2, R113 ;  /* 0x0000007102027220 */ /* 0x000fe20000400000 */
[----:B------:R-:W-:-:S03]  /*35a0*/  ISETP.GT.AND P2, PT, R3, RZ, P1 ;  /* 0x000000ff0300720c */ /* 0x000fc60000f44270 */
[----:B------:R-:W-:-:S05]  /*35b0*/  FFMA R2, R107, R112, R2 ;  /* 0x000000706b027223 */ /* 0x000fca0000000002 */
[----:B------:R-:W-:-:S05]  /*35c0*/  F2FP.BF16.F32.PACK_AB R2, RZ, R2 ;  /* 0x00000002ff02723e */ /* 0x000fca00000010ff */
[----:B------:R3:W-:Y:S01]  /*35d0*/  @P0 STG.E.U16 desc[UR44][R10.64+0x2], R2 ;  /* 0x000002020a000986 */ /* 0x0007e2000c10152c */
[----:B------:R-:W-:Y:S05]  /*35e0*/  @!P2 BRA `(.L_x_40) ;  /* 0x000000000004a947 */ /* 0x000fea0003800000 */
[----:B------:R4:W5:Y:S02]  /*35f0*/  LDG.E.LTC128B.U16 R19, desc[UR44][R6.64+0x10] ;  /* 0x0000102c06137981 */ /* 0x000964000c1e1520 */
.L_x_40:
[----:B------:R-:W-:Y:S05]  /*3600*/  BSYNC B1 ;  /* 0x0000000000017941 */ /* 0x000fea0003800000 */
.L_x_39:
[----:B---3-5:R-:W-:Y:S01]  /*3610*/  IMAD.U32 R2, R19, 0x10000, RZ ;  /* 0x0001000013027824 */ /* 0x028fe200078e00ff */
[----:B------:R-:W-:Y:S01]  /*3620*/  ISETP.GT.AND P0, PT, R0, 0x9, PT ;  /* 0x000000090000780c */ /* 0x000fe20003f04270 */
[----:B------:R-:W-:Y:S02]  /*3630*/  BSSY B1, `(.L_x_41) ;  /* 0x0000008000017945 */ /* 0x000fe40003800000 */
[----:B0-----:R-:W-:Y:S01]  /*3640*/  FMUL R13, R2, R113 ;  /* 0x00000071020d7220 */ /* 0x001fe20000400000 */
[----:B------:R-:W-:-:S03]  /*3650*/  ISETP.GT.AND P3, PT, R3, RZ, P0 ;  /* 0x000000ff0300720c */ /* 0x000fc60000764270 */
[----:B------:R-:W-:-:S05]  /*3660*/  FFMA R13, R108, R112, R13 ;  /* 0x000000706c0d7223 */ /* 0x000fca000000000d */
[----:B------:R-:W-:-:S05]  /*3670*/  F2FP.BF16.F32.PACK_AB R13, RZ, R13 ;  /* 0x0000000dff0d723e */ /* 0x000fca00000010ff */
[----:B------:R0:W-:Y:S01]  /*3680*/  @P2 STG.E.U16 desc[UR44][R8.64+0x10], R13 ;  /* 0x0000100d08002986 */ /* 0x0001e2000c10152c */
[----:B------:R-:W-:Y:S05]  /*3690*/  @!P3 BRA `(.L_x_42) ;  /* 0x000000000004b947 */ /* 0x000fea0003800000 */
[----:B------:R3:W5:Y:S02]  /*36a0*/  LDG.E.LTC128B.U16 R19, desc[UR44][R6.64+0x12] ;  /* 0x0000122c06137981 */ /* 0x000764000c1e1520 */
.L_x_42:
[----:B------:R-:W-:Y:S05]  /*36b0*/  BSYNC B1 ;  /* 0x0000000000017941 */ /* 0x000fea0003800000 */
.L_x_41:
[----:B-----5:R-:W-:Y:S01]  /*36c0*/  IMAD.U32 R2, R19, 0x10000, RZ ;  /* 0x0001000013027824 */ /* 0x020fe200078e00ff */
[----:B------:R-:W-:Y:S01]  /*36d0*/  ISETP.GT.AND P1, PT, R3, 0x8, P1 ;  /* 0x000000080300780c */ /* 0x000fe20000f24270 */
[----:B------:R-:W-:Y:S02]  /*36e0*/  BSSY B1, `(.L_x_43) ;  /* 0x0000007000017945 */ /* 0x000fe40003800000 */
[----:B------:R-:W-:-:S04]  /*36f0*/  FMUL R2, R2, R113 ;  /* 0x0000007102027220 */ /* 0x000fc80000400000 */
[----:B------:R-:W-:-:S05]  /*3700*/  FFMA R2, R109, R112, R2 ;  /* 0x000000706d027223 */ /* 0x000fca0000000002 */
[----:B------:R-:W-:-:S05]  /*3710*/  F2FP.BF16.F32.PACK_AB R2, RZ, R2 ;  /* 0x00000002ff02723e */ /* 0x000fca00000010ff */
[----:B------:R0:W-:Y:S01]  /*3720*/  @P3 STG.E.U16 desc[UR44][R8.64+0x12], R2 ;  /* 0x0000120208003986 */ /* 0x0001e2000c10152c */
[----:B------:R-:W-:Y:S05]  /*3730*/  @!P1 BRA `(.L_x_44) ;  /* 0x0000000000049947 */ /* 0x000fea0003800000 */
[----:B------:R0:W5:Y:S02]  /*3740*/  LDG.E.LTC128B.U16 R19, desc[UR44][R4.64+0x10] ;  /* 0x0000102c04137981 */ /* 0x000164000c1e1520 */
.L_x_44:
[----:B------:R-:W-:Y:S05]  /*3750*/  BSYNC B1 ;  /* 0x0000000000017941 */ /* 0x000fea0003800000 */
.L_x_43:
[----:B0----5:R-:W-:Y:S01]  /*3760*/  IMAD.U32 R2, R19, 0x10000, RZ ;  /* 0x0001000013027824 */ /* 0x021fe200078e00ff */
        /* <DEDUP_REMOVED lines=8> */
.L_x_46:
[----:B------:R-:W-:Y:S05]  /*37f0*/  BSYNC B1 ;  /* 0x0000000000017941 */ /* 0x000fea0003800000 */
.L_x_45:
        /* <DEDUP_REMOVED lines=10> */
.L_x_48:
[----:B------:R-:W-:Y:S05]  /*38a0*/  BSYNC B1 ;  /* 0x0000000000017941 */ /* 0x000fea0003800000 */
.L_x_47:
[----:B0----5:R-:W-:Y:S01]  /*38b0*/  IMAD.U32 R2, R19, 0x10000, RZ ;  /* 0x0001000013027824 */ /* 0x021fe200078e00ff */
        /* <DEDUP_REMOVED lines=9> */
.L_x_50:
[----:B------:R-:W-:Y:S05]  /*3950*/  BSYNC B1 ;  /* 0x0000000000017941 */ /* 0x000fea0003800000 */
.L_x_49:
        /* <DEDUP_REMOVED lines=9> */
.L_x_52:
[----:B------:R-:W-:Y:S05]  /*39f0*/  BSYNC B1 ;  /* 0x0000000000017941 */ /* 0x000fea0003800000 */
.L_x_51:
        /* <DEDUP_REMOVED lines=9> */
.L_x_54:
[----:B------:R-:W-:Y:S05]  /*3a90*/  BSYNC B1 ;  /* 0x0000000000017941 */ /* 0x000fea0003800000 */
.L_x_53:
        /* <DEDUP_REMOVED lines=10> */
.L_x_56:
[----:B------:R-:W-:Y:S05]  /*3b40*/  BSYNC B1 ;  /* 0x0000000000017941 */ /* 0x000fea0003800000 */
.L_x_55:
        /* <DEDUP_REMOVED lines=10> */
.L_x_58:
[----:B------:R-:W-:Y:S05]  /*3bf0*/  BSYNC B1 ;  /* 0x0000000000017941 */ /* 0x000fea0003800000 */
.L_x_57:
        /* <DEDUP_REMOVED lines=9> */
.L_x_60:
[----:B------:R-:W-:Y:S05]  /*3c90*/  BSYNC B1 ;  /* 0x0000000000017941 */ /* 0x000fea0003800000 */
.L_x_59:
        /* <DEDUP_REMOVED lines=9> */
.L_x_62:
[----:B------:R-:W-:Y:S05]  /*3d30*/  BSYNC B1 ;  /* 0x0000000000017941 */ /* 0x000fea0003800000 */
.L_x_61:
        /* <DEDUP_REMOVED lines=10> */
.L_x_64:
[----:B------:R-:W-:Y:S05]  /*3de0*/  BSYNC B1 ;  /* 0x0000000000017941 */ /* 0x000fea0003800000 */
.L_x_63:
        /* <DEDUP_REMOVED lines=10> */
.L_x_66:
[----:B------:R-:W-:Y:S05]  /*3e90*/  BSYNC B1 ;  /* 0x0000000000017941 */ /* 0x000fea0003800000 */
.L_x_65:
        /* <DEDUP_REMOVED lines=9> */
.L_x_68:
[----:B------:R-:W-:Y:S05]  /*3f30*/  BSYNC B1 ;  /* 0x0000000000017941 */ /* 0x000fea0003800000 */
.L_x_67:
        /* <DEDUP_REMOVED lines=9> */
.L_x_70:
[----:B------:R-:W-:Y:S05]  /*3fd0*/  BSYNC B1 ;  /* 0x0000000000017941 */ /* 0x000fea0003800000 */
.L_x_69:
        /* <DEDUP_REMOVED lines=10> */
.L_x_72:
[----:B------:R-:W-:Y:S05]  /*4080*/  BSYNC B1 ;  /* 0x0000000000017941 */ /* 0x000fea0003800000 */
.L_x_71:
        /* <DEDUP_REMOVED lines=10> */
.L_x_74:
[----:B------:R-:W-:Y:S05]  /*4130*/  BSYNC B1 ;  /* 0x0000000000017941 */ /* 0x000fea0003800000 */
.L_x_73:
        /* <DEDUP_REMOVED lines=9> */
.L_x_76:
[----:B------:R-:W-:Y:S05]  /*41d0*/  BSYNC B1 ;  /* 0x0000000000017941 */ /* 0x000fea0003800000 */
.L_x_75:
        /* <DEDUP_REMOVED lines=9> */
.L_x_78:
[----:B------:R-:W-:Y:S05]  /*4270*/  BSYNC B1 ;  /* 0x0000000000017941 */ /* 0x000fea0003800000 */
.L_x_77:
        /* <DEDUP_REMOVED lines=10> */
.L_x_80:
[----:B------:R-:W-:Y:S05]  /*4320*/  BSYNC B1 ;  /* 0x0000000000017941 */ /* 0x000fea0003800000 */
.L_x_79:
        /* <DEDUP_REMOVED lines=10> */
.L_x_82:
[----:B------:R-:W-:Y:S05]  /*43d0*/  BSYNC B1 ;  /* 0x0000000000017941 */ /* 0x000fea0003800000 */
.L_x_81:
        /* <DEDUP_REMOVED lines=9> */
.L_x_84:
[----:B------:R-:W-:Y:S05]  /*4470*/  BSYNC B1 ;  /* 0x0000000000017941 */ /* 0x000fea0003800000 */
.L_x_83:
        /* <DEDUP_REMOVED lines=9> */
.L_x_86:
[----:B------:R-:W-:Y:S05]  /*4510*/  BSYNC B1 ;  /* 0x0000000000017941 */ /* 0x000fea0003800000 */
.L_x_85:
        /* <DEDUP_REMOVED lines=10> */
.L_x_88:
[----:B------:R-:W-:Y:S05]  /*45c0*/  BSYNC B1 ;  /* 0x0000000000017941 */ /* 0x000fea0003800000 */
.L_x_87:
        /* <DEDUP_REMOVED lines=10> */
.L_x_90:
[----:B------:R-:W-:Y:S05]  /*4670*/  BSYNC B1 ;  /* 0x0000000000017941 */ /* 0x000fea0003800000 */
.L_x_89:
        /* <DEDUP_REMOVED lines=9> */
.L_x_92:
[----:B------:R-:W-:Y:S05]  /*4710*/  BSYNC B1 ;  /* 0x0000000000017941 */ /* 0x000fea0003800000 */
.L_x_91:
        /* <DEDUP_REMOVED lines=9> */
.L_x_94:
[----:B------:R-:W-:Y:S05]  /*47b0*/  BSYNC B1 ;  /* 0x0000000000017941 */ /* 0x000fea0003800000 */
.L_x_93:
        /* <DEDUP_REMOVED lines=10> */
.L_x_96:
[----:B------:R-:W-:Y:S05]  /*4860*/  BSYNC B1 ;  /* 0x0000000000017941 */ /* 0x000fea0003800000 */
.L_x_95:
        /* <DEDUP_REMOVED lines=10> */
.L_x_98:
[----:B------:R-:W-:Y:S05]  /*4910*/  BSYNC B1 ;  /* 0x0000000000017941 */ /* 0x000fea0003800000 */
.L_x_97:
        /* <DEDUP_REMOVED lines=9> */
.L_x_100:
[----:B------:R-:W-:Y:S05]  /*49b0*/  BSYNC B1 ;  /* 0x0000000000017941 */ /* 0x000fea0003800000 */
.L_x_99:
        /* <DEDUP_REMOVED lines=9> */
.L_x_102:
[----:B------:R-:W-:Y:S05]  /*4a50*/  BSYNC B1 ;  /* 0x0000000000017941 */ /* 0x000fea0003800000 */
.L_x_101:
        /* <DEDUP_REMOVED lines=10> */
.L_x_104:
[----:B------:R-:W-:Y:S05]  /*4b00*/  BSYNC B1 ;  /* 0x0000000000017941 */ /* 0x000fea0003800000 */
.L_x_103:
        /* <DEDUP_REMOVED lines=10> */
.L_x_106:
[----:B------:R-:W-:Y:S05]  /*4bb0*/  BSYNC B1 ;  /* 0x0000000000017941 */ /* 0x000fea0003800000 */
.L_x_105:
        /* <DEDUP_REMOVED lines=9> */
.L_x_108:
[----:B------:R-:W-:Y:S05]  /*4c50*/  BSYNC B1 ;  /* 0x0000000000017941 */ /* 0x000fea0003800000 */
.L_x_107:
        /* <DEDUP_REMOVED lines=9> */
.L_x_110:
[----:B------:R-:W-:Y:S05]  /*4cf0*/  BSYNC B1 ;  /* 0x0000000000017941 */ /* 0x000fea0003800000 */
.L_x_109:
        /* <DEDUP_REMOVED lines=10> */
.L_x_112:
[----:B------:R-:W-:Y:S05]  /*4da0*/  BSYNC B1 ;  /* 0x0000000000017941 */ /* 0x000fea0003800000 */
.L_x_111:
        /* <DEDUP_REMOVED lines=10> */
.L_x_114:
[----:B------:R-:W-:Y:S05]  /*4e50*/  BSYNC B1 ;  /* 0x0000000000017941 */ /* 0x000fea0003800000 */
.L_x_113:
        /* <DEDUP_REMOVED lines=9> */
.L_x_116:
[----:B------:R-:W-:Y:S05]  /*4ef0*/  BSYNC B1 ;  /* 0x0000000000017941 */ /* 0x000fea0003800000 */
.L_x_115:
        /* <DEDUP_REMOVED lines=9> */
.L_x_118:
[----:B------:R-:W-:Y:S05]  /*4f90*/  BSYNC B1 ;  /* 0x0000000000017941 */ /* 0x000fea0003800000 */
.L_x_117:
        /* <DEDUP_REMOVED lines=10> */
.L_x_120:
[----:B------:R-:W-:Y:S05]  /*5040*/  BSYNC B1 ;  /* 0x0000000000017941 */ /* 0x000fea0003800000 */
.L_x_119:
        /* <DEDUP_REMOVED lines=10> */
.L_x_122:
[----:B------:R-:W-:Y:S05]  /*50f0*/  BSYNC B1 ;  /* 0x0000000000017941 */ /* 0x000fea0003800000 */
.L_x_121:
        /* <DEDUP_REMOVED lines=9> */
.L_x_124:
[----:B------:R-:W-:Y:S05]  /*5190*/  BSYNC B1 ;  /* 0x0000000000017941 */ /* 0x000fea0003800000 */
.L_x_123:
        /* <DEDUP_REMOVED lines=9> */
.L_x_126:
[----:B------:R-:W-:Y:S05]  /*5230*/  BSYNC B1 ;  /* 0x0000000000017941 */ /* 0x000fea0003800000 */
.L_x_125:
        /* <DEDUP_REMOVED lines=10> */
.L_x_128:
[----:B------:R-:W-:Y:S05]  /*52e0*/  BSYNC B1 ;  /* 0x0000000000017941 */ /* 0x000fea0003800000 */
.L_x_127:
        /* <DEDUP_REMOVED lines=10> */
.L_x_130:
[----:B------:R-:W-:Y:S05]  /*5390*/  BSYNC B1 ;  /* 0x0000000000017941 */ /* 0x000fea0003800000 */
.L_x_129:
        /* <DEDUP_REMOVED lines=9> */
.L_x_132:
[----:B------:R-:W-:Y:S05]  /*5430*/  BSYNC B1 ;  /* 0x0000000000017941 */ /* 0x000fea0003800000 */
.L_x_131:
        /* <DEDUP_REMOVED lines=9> */
.L_x_134:
[----:B------:R-:W-:Y:S05]  /*54d0*/  BSYNC B1 ;  /* 0x0000000000017941 */ /* 0x000fea0003800000 */
.L_x_133:
        /* <DEDUP_REMOVED lines=10> */
.L_x_136:
[----:B------:R-:W-:Y:S05]  /*5580*/  BSYNC B1 ;  /* 0x0000000000017941 */ /* 0x000fea0003800000 */
.L_x_135:
        /* <DEDUP_REMOVED lines=10> */
.L_x_138:
[----:B------:R-:W-:Y:S05]  /*5630*/  BSYNC B1 ;  /* 0x0000000000017941 */ /* 0x000fea0003800000 */
.L_x_137:
        /* <DEDUP_REMOVED lines=9> */
.L_x_140:
[----:B------:R-:W-:Y:S05]  /*56d0*/  BSYNC B1 ;  /* 0x0000000000017941 */ /* 0x000fea0003800000 */
.L_x_139:
        /* <DEDUP_REMOVED lines=9> */
.L_x_142:
[----:B------:R-:W-:Y:S05]  /*5770*/  BSYNC B1 ;  /* 0x0000000000017941 */ /* 0x000fea0003800000 */
.L_x_141:
        /* <DEDUP_REMOVED lines=10> */
.L_x_144:
[----:B------:R-:W-:Y:S05]  /*5820*/  BSYNC B1 ;  /* 0x0000000000017941 */ /* 0x000fea0003800000 */
.L_x_143:
        /* <DEDUP_REMOVED lines=10> */
.L_x_146:
[----:B------:R-:W-:Y:S05]  /*58d0*/  BSYNC B1 ;  /* 0x0000000000017941 */ /* 0x000fea0003800000 */
.L_x_145:
        /* <DEDUP_REMOVED lines=9> */
.L_x_148:
[----:B------:R-:W-:Y:S05]  /*5970*/  BSYNC B1 ;  /* 0x0000000000017941 */ /* 0x000fea0003800000 */
.L_x_147:
        /* <DEDUP_REMOVED lines=9> */
.L_x_150:
[----:B------:R-:W-:Y:S05]  /*5a10*/  BSYNC B1 ;  /* 0x0000000000017941 */ /* 0x000fea0003800000 */
.L_x_149:
        /* <DEDUP_REMOVED lines=10> */
.L_x_152:
[----:B------:R-:W-:Y:S05]  /*5ac0*/  BSYNC B1 ;  /* 0x0000000000017941 */ /* 0x000fea0003800000 */
.L_x_151:
        /* <DEDUP_REMOVED lines=10> */
.L_x_154:
[----:B------:R-:W-:Y:S05]  /*5b70*/  BSYNC B1 ;  /* 0x0000000000017941 */ /* 0x000fea0003800000 */
.L_x_153:
        /* <DEDUP_REMOVED lines=9> */
.L_x_156:
[----:B------:R-:W-:Y:S05]  /*5c10*/  BSYNC B1 ;  /* 0x0000000000017941 */ /* 0x000fea0003800000 */
.L_x_155:
        /* <DEDUP_REMOVED lines=9> */
.L_x_158:
[----:B------:R-:W-:Y:S05]  /*5cb0*/  BSYNC B1 ;  /* 0x0000000000017941 */ /* 0x000fea0003800000 */
.L_x_157:
        /* <DEDUP_REMOVED lines=10> */
.L_x_160:
[----:B------:R-:W-:Y:S05]  /*5d60*/  BSYNC B1 ;  /* 0x0000000000017941 */ /* 0x000fea0003800000 */
.L_x_159:
        /* <DEDUP_REMOVED lines=10> */
.L_x_162:
[----:B------:R-:W-:Y:S05]  /*5e10*/  BSYNC B1 ;  /* 0x0000000000017941 */ /* 0x000fea0003800000 */
.L_x_161:
        /* <DEDUP_REMOVED lines=9> */
.L_x_164:
[----:B------:R-:W-:Y:S05]  /*5eb0*/  BSYNC B1 ;  /* 0x0000000000017941 */ /* 0x000fea0003800000 */
.L_x_163:
        /* <DEDUP_REMOVED lines=9> */
.L_x_166:
[----:B------:R-:W-:Y:S05]  /*5f50*/  BSYNC B1 ;  /* 0x0000000000017941 */ /* 0x000fea0003800000 */
.L_x_165:
        /* <DEDUP_REMOVED lines=10> */
.L_x_168:
[----:B------:R-:W-:Y:S05]  /*6000*/  BSYNC B1 ;  /* 0x0000000000017941 */ /* 0x000fea0003800000 */
.L_x_167:
        /* <DEDUP_REMOVED lines=10> */
.L_x_170:
[----:B------:R-:W-:Y:S05]  /*60b0*/  BSYNC B1 ;  /* 0x0000000000017941 */ /* 0x000fea0003800000 */
.L_x_169:
        /* <DEDUP_REMOVED lines=9> */
.L_x_172:
[----:B------:R-:W-:Y:S05]  /*6150*/  BSYNC B1 ;  /* 0x0000000000017941 */ /* 0x000fea0003800000 */
.L_x_171:
        /* <DEDUP_REMOVED lines=9> */
.L_x_174:
[----:B------:R-:W-:Y:S05]  /*61f0*/  BSYNC B1 ;  /* 0x0000000000017941 */ /* 0x000fea0003800000 */
.L_x_173:
        /* <DEDUP_REMOVED lines=10> */
.L_x_176:
[----:B------:R-:W-:Y:S05]  /*62a0*/  BSYNC B1 ;  /* 0x0000000000017941 */ /* 0x000fea0003800000 */
.L_x_175:
        /* <DEDUP_REMOVED lines=10> */
.L_x_178:
[----:B------:R-:W-:Y:S05]  /*6350*/  BSYNC B1 ;  /* 0x0000000000017941 */ /* 0x000fea0003800000 */
.L_x_177:
        /* <DEDUP_REMOVED lines=9> */
.L_x_180:
[----:B------:R-:W-:Y:S05]  /*63f0*/  BSYNC B1 ;  /* 0x0000000000017941 */ /* 0x000fea0003800000 */
.L_x_179:
        /* <DEDUP_REMOVED lines=9> */
.L_x_182:
[----:B------:R-:W-:Y:S05]  /*6490*/  BSYNC B1 ;  /* 0x0000000000017941 */ /* 0x000fea0003800000 */
.L_x_181:
        /* <DEDUP_REMOVED lines=10> */
.L_x_184:
[----:B------:R-:W-:Y:S05]  /*6540*/  BSYNC B1 ;  /* 0x0000000000017941 */ /* 0x000fea0003800000 */
.L_x_183:
        /* <DEDUP_REMOVED lines=10> */
.L_x_186:
[----:B------:R-:W-:Y:S05]  /*65f0*/  BSYNC B1 ;  /* 0x0000000000017941 */ /* 0x000fea0003800000 */
.L_x_185:
        /* <DEDUP_REMOVED lines=9> */
.L_x_188:
[----:B------:R-:W-:Y:S05]  /*6690*/  BSYNC B1 ;  /* 0x0000000000017941 */ /* 0x000fea0003800000 */
.L_x_187:
        /* <DEDUP_REMOVED lines=9> */
.L_x_190:
[----:B------:R-:W-:Y:S05]  /*6730*/  BSYNC B1 ;  /* 0x0000000000017941 */ /* 0x000fea0003800000 */
.L_x_189:
        /* <DEDUP_REMOVED lines=10> */
.L_x_192:
[----:B------:R-:W-:Y:S05]  /*67e0*/  BSYNC B1 ;  /* 0x0000000000017941 */ /* 0x000fea0003800000 */
.L_x_191:
        /* <DEDUP_REMOVED lines=10> */
.L_x_194:
[----:B------:R-:W-:Y:S05]  /*6890*/  BSYNC B1 ;  /* 0x0000000000017941 */ /* 0x000fea0003800000 */
.L_x_193:
        /* <DEDUP_REMOVED lines=9> */
.L_x_196:
[----:B------:R-:W-:Y:S05]  /*6930*/  BSYNC B1 ;  /* 0x0000000000017941 */ /* 0x000fea0003800000 */
.L_x_195:
        /* <DEDUP_REMOVED lines=9> */
.L_x_198:
[----:B------:R-:W-:Y:S05]  /*69d0*/  BSYNC B1 ;  /* 0x0000000000017941 */ /* 0x000fea0003800000 */
.L_x_197:
        /* <DEDUP_REMOVED lines=10> */
.L_x_200:
[----:B------:R-:W-:Y:S05]  /*6a80*/  BSYNC B1 ;  /* 0x0000000000017941 */ /* 0x000fea0003800000 */
.L_x_199:
        /* <DEDUP_REMOVED lines=10> */
.L_x_202:
[----:B------:R-:W-:Y:S05]  /*6b30*/  BSYNC B1 ;  /* 0x0000000000017941 */ /* 0x000fea0003800000 */
.L_x_201:
        /* <DEDUP_REMOVED lines=9> */
.L_x_204:
[----:B------:R-:W-:Y:S05]  /*6bd0*/  BSYNC B1 ;  /* 0x0000000000017941 */ /* 0x000fea0003800000 */
.L_x_203:
[----:B0----5:R-:W-:Y:S01]  /*6be0*/  IMAD.U32 R0, R19, 0x10000, RZ ;  /* 0x0001000013007824 */ /* 0x021fe200078e00ff */
[----:B------:R-:W-:Y:S01]  /*6bf0*/  ISETP.GT.AND P0, PT, R3, 0x8, P0 ;  /* 0x000000080300780c */ /* 0x000fe20000704270 */
[----:B-1-34-:R-:W-:Y:S01]  /*6c00*/  @P1 IMAD.MOV.U32 R6, RZ, RZ, R10 ;  /* 0x000000ffff061224 */ /* 0x01afe200078e000a */
[----:B------:R-:W-:Y:S01]  /*6c10*/  BSSY B1, `(.L_x_205) ;  /* 0x0000009000017945 */ /* 0x000fe20003800000 */
[----:B------:R-:W-:-:S04]  /*6c20*/  FMUL R7, R0, R113 ;  /* 0x0000007100077220 */ /* 0x000fc80000400000 */
[----:B------:R-:W-:-:S05]  /*6c30*/  FFMA R7, R30, R112, R7 ;  /* 0x000000701e077223 */ /* 0x000fca0000000007 */
[----:B------:R-:W-:-:S04]  /*6c40*/  F2FP.BF16.F32.PACK_AB R7, RZ, R7 ;  /* 0x00000007ff07723e */ /* 0x000fc800000010ff */
[----:B------:R-:W-:Y:S01]  /*6c50*/  PRMT R0, R7, 0x7610, R0 ;  /* 0x0000761007007816 */ /* 0x000fe20000000000 */
[----:B------:R-:W-:-:S05]  /*6c60*/  @P1 IMAD.MOV.U32 R7, RZ, RZ, R11 ;  /* 0x000000ffff071224 */ /* 0x000fca00078e000b */
[----:B------:R0:W-:Y:S01]  /*6c70*/  @P1 STG.E.U16 desc[UR44][R6.64+0x150], R0 ;  /* 0x0001500006001986 */ /* 0x0001e2000c10152c */
[----:B------:R-:W-:Y:S05]  /*6c80*/  @!P0 BRA `(.L_x_206) ;  /* 0x0000000000048947 */ /* 0x000fea0003800000 */
[----:B------:R1:W5:Y:S02]  /*6c90*/  LDG.E.LTC128B.U16 R19, desc[UR44][R4.64+0x152] ;  /* 0x0001522c04137981 */ /* 0x000364000c1e1520 */
.L_x_206:
[----:B------:R-:W-:Y:S05]  /*6ca0*/  BSYNC B1 ;  /* 0x0000000000017941 */ /* 0x000fea0003800000 */
.L_x_205:
[----:B------:R-:W-:Y:S05]  /*6cb0*/  @!P0 BRA `(.L_x_207) ;  /* 0x0000001c00c08947 */ /* 0x000fea0003800000 */
[----:B0----5:R-:W-:-:S04]  /*6cc0*/  IMAD.U32 R0, R19, 0x10000, RZ ;  /* 0x0001000013007824 */ /* 0x021fc800078e00ff */
[----:B------:R-:W-:-:S04]  /*6cd0*/  FMUL R0, R0, R113 ;  /* 0x0000007100007220 */ /* 0x000fc80000400000 */
[----:B------:R-:W-:-:S05]  /*6ce0*/  FFMA R0, R31, R112, R0 ;  /* 0x000000701f007223 */ /* 0x000fca0000000000 */
[----:B------:R-:W-:-:S05]  /*6cf0*/  F2FP.BF16.F32.PACK_AB R0, RZ, R0 ;  /* 0x00000000ff00723e */ /* 0x000fca00000010ff */
[----:B------:R3:W-:Y:S01]  /*6d00*/  STG.E.U16 desc[UR44][R10.64+0x152], R0 ;  /* 0x000152000a007986 */ /* 0x0007e2000c10152c */
[----:B------:R-:W-:Y:S05]  /*6d10*/  BRA `(.L_x_207) ;  /* 0x0000001c00a87947 */ /* 0x000fea0003800000 */
.L_x_34:
[----:B------:R-:W-:Y:S01]  /*6d20*/  ULDC.64 UR4, c[0x0][0x5c0] ;  /* 0x0001700000047ab9 */ /* 0x000fe20000000a00 */
[----:B------:R-:W-:Y:S01]  /*6d30*/  ISETP.GT.AND P3, PT, R0, 0x1, PT ;  /* 0x000000010000780c */ /* 0x000fe20003f64270 */
[-C--:B------:R-:W-:Y:S01]  /*6d40*/  FMUL R104, R104, R112.reuse ;  /* 0x0000007068687220 */ /* 0x080fe20000400000 */
[----:B------:R-:W-:Y:S01]  /*6d50*/  LEA R8, P0, R6, UR4, 0x1 ;  /* 0x0000000406087c11 */ /* 0x000fe2000f8008ff */
[-C--:B------:R-:W-:Y:S01]  /*6d60*/  FMUL R105, R105, R112.reuse ;  /* 0x0000007069697220 */ /* 0x080fe20000400000 */
[----:B------:R-:W-:Y:S01]  /*6d70*/  SHF.L.U64.HI R5, R4, 0x4, R5 ;  /* 0x0000000404057819 */ /* 0x000fe20000010205 */
[-C--:B------:R-:W-:Y:S01]  /*6d80*/  FMUL R106, R106, R112.reuse ;  /* 0x000000706a6a7220 */ /* 0x080fe20000400000 */
[----:B------:R-:W-:Y:S01]  /*6d90*/  LEA.HI.X R9, R6, UR5, R137, 0x1, P0 ;  /* 0x0000000506097c11 */ /* 0x000fe200080f0c89 */
[-C--:B------:R-:W-:Y:S01]  /*6da0*/  FMUL R107, R107, R112.reuse ;  /* 0x000000706b6b7220 */ /* 0x080fe20000400000 */
[----:B------:R-:W-:Y:S01]  /*6db0*/  ISETP.GT.AND P0, PT, R3, RZ, P3 ;  /* 0x000000ff0300720c */ /* 0x000fe20001f04270 */
[----:B------:R-:W-:Y:S01]  /*6dc0*/  FMUL R108, R108, R112 ;  /* 0x000000706c6c7220 */ /* 0x000fe20000400000 */
[----:B------:R-:W-:Y:S01]  /*6dd0*/  F2FP.BF16.F32.PACK_AB R104, RZ, R104 ;  /* 0x00000068ff68723e */ /* 0x000fe200000010ff */
[-C--:B------:R-:W-:Y:S01]  /*6de0*/  FMUL R109, R109, R112.reuse ;  /* 0x000000706d6d7220 */ /* 0x080fe20000400000 */
[----:B------:R-:W-:Y:S01]  /*6df0*/  F2FP.BF16.F32.PACK_AB R105, RZ, R105 ;  /* 0x00000069ff69723e */ /* 0x000fe200000010ff */
[----:B------:R-:W-:Y:S01]  /*6e00*/  FMUL R110, R110, R112 ;  /* 0x000000706e6e7220 */ /* 0x000fe20000400000 */
[----:B------:R-:W-:Y:S01]  /*6e10*/  LEA R4, P4, R4, R8, 0x4 ;  /* 0x0000000804047211 */ /* 0x000fe200078820ff */
[----:B------:R-:W-:Y:S01]  /*6e20*/  @P2 STG.E.U16 desc[UR44][R8.64], R104 ;  /* 0x0000006808002986 */ /* 0x000fe2000c10152c */
[----:B------:R-:W-:Y:S01]  /*6e30*/  ISETP.GT.AND P2, PT, R0, 0x8, PT ;  /* 0x000000080000780c */ /* 0x000fe20003f44270 */
[----:B------:R-:W-:Y:S01]  /*6e40*/  FMUL R111, R111, R112 ;  /* 0x000000706f6f7220 */ /* 0x000fe20000400000 */
[----:B------:R-:W-:Y:S01]  /*6e50*/  ISETP.GT.AND P1, PT, R3, 0x8, P1 ;  /* 0x000000080300780c */ /* 0x000fe20000f24270 */
[--C-:B------:R-:W-:Y:S01]  /*6e60*/  IMAD.X R5, R5, 0x1, R9.reuse, P4 ;  /* 0x0000000105057824 */ /* 0x100fe200020e0609 */
[C---:B------:R-:W-:Y:S01]  /*6e70*/  ISETP.GT.AND P5, PT, R3.reuse, RZ, P2 ;  /* 0x000000ff0300720c */ /* 0x040fe200017a4270 */
[--C-:B------:R-:W-:Y:S01]  /*6e80*/  @P0 IMAD.MOV.U32 R6, RZ, RZ, R8.reuse ;  /* 0x000000ffff060224 */ /* 0x100fe200078e0008 */
[----:B------:R-:W-:Y:S01]  /*6e90*/  ISETP.GT.AND P3, PT, R3, 0x8, P3 ;  /* 0x000000080300780c */ /* 0x000fe20001f64270 */
[--C-:B------:R-:W-:Y:S01]  /*6ea0*/  @P0 IMAD.MOV.U32 R7, RZ, RZ, R9.reuse ;  /* 0x000000ffff070224 */ /* 0x100fe200078e0009 */
[----:B------:R-:W-:Y:S01]  /*6eb0*/  F2FP.BF16.F32.PACK_AB R106, RZ, R106 ;  /* 0x0000006aff6a723e */ /* 0x000fe200000010ff */
[-C--:B------:R-:W-:Y:S01]  /*6ec0*/  FMUL R96, R96, R112.reuse ;  /* 0x0000007060607220 */ /* 0x080fe20000400000 */
[----:B------:R-:W-:Y:S01]  /*6ed0*/  F2FP.BF16.F32.PACK_AB R107, RZ, R107 ;  /* 0x0000006bff6b723e */ /* 0x000fe200000010ff */
[-C--:B------:R-:W-:Y:S01]  /*6ee0*/  FMUL R97, R97, R112.reuse ;  /* 0x0000007061617220 */ /* 0x080fe20000400000 */
[----:B------:R0:W-:Y:S01]  /*6ef0*/  @P0 STG.E.U16 desc[UR44][R6.64+0x2], R105 ;  /* 0x0000026906000986 */ /* 0x0001e2000c10152c */
[----:B------:R-:W-:Y:S01]  /*6f00*/  ISETP.GT.AND P0, PT, R0, 0x9, PT ;  /* 0x000000090000780c */ /* 0x000fe20003f04270 */
[----:B------:R-:W-:Y:S01]  /*6f10*/  FMUL R98, R98, R112 ;  /* 0x0000007062627220 */ /* 0x000fe20000400000 */
[----:B------:R-:W-:Y:S01]  /*6f20*/  F2FP.BF16.F32.PACK_AB R108, RZ, R108 ;  /* 0x0000006cff6c723e */ /* 0x000fe200000010ff */
[----:B------:R-:W-:Y:S01]  /*6f30*/  @P1 STG.E.U16 desc[UR44][R4.64], R106 ;  /* 0x0000006a04001986 */ /* 0x000fe2000c10152c */
[----:B------:R-:W-:Y:S01]  /*6f40*/  ISETP.GT.AND P4, PT, R3, RZ, P0 ;  /* 0x000000ff0300720c */ /* 0x000fe20000784270 */
[-C--:B------:R-:W-:Y:S01]  /*6f50*/  FMUL R99, R99, R112.reuse ;  /* 0x0000007063637220 */ /* 0x080fe20000400000 */
[----:B------:R-:W-:Y:S01]  /*6f60*/  ISETP.GT.AND P1, PT, R0, 0x10, PT ;  /* 0x000000100000780c */ /* 0x000fe20003f24270 */
[----:B------:R-:W-:Y:S01]  /*6f70*/  @P3 STG.E.U16 desc[UR44][R4.64+0x2], R107 ;  /* 0x0000026b04003986 */ /* 0x000fe2000c10152c */
[----:B------:R-:W-:Y:S01]  /*6f80*/  F2FP.BF16.F32.PACK_AB R109, RZ, R109 ;  /* 0x0000006dff6d723e */ /* 0x000fe200000010ff */
[-C--:B------:R-:W-:Y:S01]  /*6f90*/  FMUL R100, R100, R112.reuse ;  /* 0x0000007064647220 */ /* 0x080fe20000400000 */
[C---:B------:R-:W-:Y:S01]  /*6fa0*/  ISETP.GT.AND P2, PT, R3.reuse, 0x8, P2 ;  /* 0x000000080300780c */ /* 0x040fe20001744270 */
[--C-:B0-----:R-:W-:Y:S01]  /*6fb0*/  @P5 IMAD.MOV.U32 R6, RZ, RZ, R8.reuse ;  /* 0x000000ffff065224 */ /* 0x101fe200078e0008 */
[----:B------:R-:W-:Y:S01]  /*6fc0*/  ISETP.GT.AND P3, PT, R3, 0x8, P0 ;  /* 0x000000080300780c */ /* 0x000fe20000764270 */
[--C-:B------:R-:W-:Y:S01]  /*6fd0*/  @P5 IMAD.MOV.U32 R7, RZ, RZ, R9.reuse ;  /* 0x000000ffff075224 */ /* 0x100fe200078e0009 */
[----:B------:R-:W-:Y:S01]  /*6fe0*/  ISETP.GT.AND P0, PT, R0, 0x11, PT ;  /* 0x000000110000780c */ /* 0x000fe20003f04270 */
[----:B------:R-:W-:Y:S01]  /*6ff0*/  FMUL R101, R101, R112 ;  /* 0x0000007065657220 */ /* 0x000fe20000400000 */
[----:B------:R-:W-:Y:S01]  /*7000*/  F2FP.BF16.F32.PACK_AB R110, RZ, R110 ;  /* 0x0000006eff6e723e */ /* 0x000fe200000010ff */
[-C--:B------:R-:W-:Y:S01]  /*7010*/  FMUL R102, R102, R112.reuse ;  /* 0x0000007066667220 */ /* 0x080fe20000400000 */
[----:B------:R0:W-:Y:S01]  /*7020*/  @P5 STG.E.U16 desc[UR44][R6.64+0x10], R108 ;  /* 0x0000106c06005986 */ /* 0x0001e2000c10152c */
[----:B------:R-:W-:Y:S01]  /*7030*/  ISETP.GT.AND P5, PT, R3, RZ, P1 ;  /* 0x000000ff0300720c */ /* 0x000fe20000fa4270 */
[-C--:B------:R-:W-:Y:S01]  /*7040*/  FMUL R103, R103, R112.reuse ;  /* 0x0000007067677220 */ /* 0x080fe20000400000 */
[----:B------:R-:W-:Y:S01]  /*7050*/  F2FP.BF16.F32.PACK_AB R111, RZ, R111 ;  /* 0x0000006fff6f723e */ /* 0x000fe200000010ff */
[----:B------:R-:W-:Y:S01]  /*7060*/  FMUL R88, R88, R112 ;  /* 0x0000007058587220 */ /* 0x000fe20000400000 */
[----:B------:R-:W-:Y:S01]  /*7070*/  F2FP.BF16.F32.PACK_AB R96, RZ, R96 ;  /* 0x00000060ff60723e */ /* 0x000fe200000010ff */
[-C--:B------:R-:W-:Y:S01]  /*7080*/  FMUL R89, R89, R112.reuse ;  /* 0x0000007059597220 */ /* 0x080fe20000400000 */
[----:B------:R-:W-:Y:S01]  /*7090*/  F2FP.BF16.F32.PACK_AB R97, RZ, R97 ;  /* 0x00000061ff61723e */ /* 0x000fe200000010ff */
[-C--:B------:R-:W-:Y:S01]  /*70a0*/  FMUL R90, R90, R112.reuse ;  /* 0x000000705a5a7220 */ /* 0x080fe20000400000 */
[----:B------:R-:W-:Y:S01]  /*70b0*/  ISETP.GT.AND P1, PT, R3, 0x8, P1 ;  /* 0x000000080300780c */ /* 0x000fe20000f24270 */
[----:B------:R-:W-:Y:S01]  /*70c0*/  FMUL R91, R91, R112 ;  /* 0x000000705b5b7220 */ /* 0x000fe20000400000 */
[----:B------:R-:W-:Y:S01]  /*70d0*/  F2FP.BF16.F32.PACK_AB R98, RZ, R98 ;  /* 0x00000062ff62723e */ /* 0x000fe200000010ff */
[--C-:B0-----:R-:W-:Y:S01]  /*70e0*/  @P4 IMAD.MOV.U32 R6, RZ, RZ, R8.reuse ;  /* 0x000000ffff064224 */ /* 0x101fe200078e0008 */
[----:B------:R-:W-:Y:S01]  /*70f0*/  F2FP.BF16.F32.PACK_AB R99, RZ, R99 ;  /* 0x00000063ff63723e */ /* 0x000fe200000010ff */
[--C-:B------:R-:W-:Y:S01]  /*7100*/  @P4 IMAD.MOV.U32 R7, RZ, RZ, R9.reuse ;  /* 0x000000ffff074224 */ /* 0x100fe200078e0009 */
[----:B------:R-:W-:Y:S01]  /*7110*/  F2FP.BF16.F32.PACK_AB R100, RZ, R100 ;  /* 0x00000064ff64723e */ /* 0x000fe200000010ff */
[-C--:B------:R-:W-:Y:S01]  /*7120*/  FMUL R92, R92, R112.reuse ;  /* 0x000000705c5c7220 */ /* 0x080fe20000400000 */
[----:B------:R-:W-:Y:S01]  /*7130*/  F2FP.BF16.F32.PACK_AB R101, RZ, R101 ;  /* 0x00000065ff65723e */ /* 0x000fe200000010ff */
[-C--:B------:R-:W-:Y:S01]  /*7140*/  FMUL R93, R93, R112.reuse ;  /* 0x000000705d5d7220 */ /* 0x080fe20000400000 */
[----:B------:R0:W-:Y:S01]  /*7150*/  @P4 STG.E.U16 desc[UR44][R6.64+0x12], R109 ;  /* 0x0000126d06004986 */ /* 0x0001e2000c10152c */
[----:B------:R-:W-:Y:S01]  /*7160*/  ISETP.GT.AND P4, PT, R3, RZ, P0 ;  /* 0x000000ff0300720c */ /* 0x000fe20000784270 */
[----:B------:R-:W-:Y:S01]  /*7170*/  FMUL R94, R94, R112 ;  /* 0x000000705e5e7220 */ /* 0x000fe20000400000 */
[----:B------:R-:W-:Y:S01]  /*7180*/  F2FP.BF16.F32.PACK_AB R102, RZ, R102 ;  /* 0x00000066ff66723e */ /* 0x000fe200000010ff */
[----:B------:R-:W-:Y:S01]  /*7190*/  @P2 STG.E.U16 desc[UR44][R4.64+0x10], R110 ;  /* 0x0000106e04002986 */ /* 0x000fe2000c10152c */
[----:B------:R-:W-:Y:S01]  /*71a0*/  ISETP.GT.AND P2, PT, R0, 0x18, PT ;  /* 0x000000180000780c */ /* 0x000fe20003f44270 */
[-C--:B------:R-:W-:Y:S01]  /*71b0*/  FMUL R95, R95, R112.reuse ;  /* 0x000000705f5f7220 */ /* 0x080fe20000400000 */
[----:B------:R-:W-:Y:S01]  /*71c0*/  F2FP.BF16.F32.PACK_AB R103, RZ, R103 ;  /* 0x00000067ff67723e */ /* 0x000fe200000010ff */
[----:B------:R-:W-:Y:S01]  /*71d0*/  @P3 STG.E.U16 desc[UR44][R4.64+0x12], R111 ;  /* 0x0000126f04003986 */ /* 0x000fe2000c10152c */
[----:B------:R-:W-:Y:S01]  /*71e0*/  ISETP.GT.AND P3, PT, R3, 0x8, P0 ;  /* 0x000000080300780c */ /* 0x000fe20000764270 */
[----:B------:R-:W-:Y:S01]  /*71f0*/  FMUL R80, R80, R112 ;  /* 0x0000007050507220 */ /* 0x000fe20000400000 */
[----:B------:R-:W-:Y:S01]  /*7200*/  ISETP.GT.AND P0, PT, R0, 0x19, PT ;  /* 0x000000190000780c */ /* 0x000fe20003f04270 */
[--C-:B0-----:R-:W-:Y:S01]  /*7210*/  @P5 IMAD.MOV.U32 R6, RZ, RZ, R8.reuse ;  /* 0x000000ffff065224 */ /* 0x101fe200078e0008 */
[----:B------:R-:W-:Y:S01]  /*7220*/  F2FP.BF16.F32.PACK_AB R88, RZ, R88 ;  /* 0x00000058ff58723e */ /* 0x000fe200000010ff */
[--C-:B------:R-:W-:Y:S01]  /*7230*/  @P5 IMAD.MOV.U32 R7, RZ, RZ, R9.reuse ;  /* 0x000000ffff075224 */ /* 0x100fe200078e0009 */
[----:B------:R-:W-:Y:S01]  /*7240*/  F2FP.BF16.F32.PACK_AB R89, RZ, R89 ;  /* 0x00000059ff59723e */ /* 0x000fe200000010ff */
        /* <DEDUP_REMOVED lines=11> */
[----:B------:R-:W-:Y:S01]  /*7300*/  FMUL R86, R86, R112 ;  /* 0x0000007056567220 */ /* 0x000fe20000400000 */
[----:B------:R-:W-:Y:S01]  /*7310*/  F2FP.BF16.F32.PACK_AB R94, RZ, R94 ;  /* 0x0000005eff5e723e */ /* 0x000fe200000010ff */
[----:B------:R-:W-:Y:S01]  /*7320*/  FMUL R87, R87, R112 ;  /* 0x0000007057577220 */ /* 0x000fe20000400000 */
[----:B------:R-:W-:Y:S01]  /*7330*/  F2FP.BF16.F32.PACK_AB R95, RZ, R95 ;  /* 0x0000005fff5f723e */ /* 0x000fe200000010ff */
        /* <DEDUP_REMOVED lines=8> */
[C---:B------:R-:W-:Y:S01]  /*73c0*/  ISETP.GT.AND P4, PT, R3.reuse, RZ, P0 ;  /* 0x000000ff0300720c */ /* 0x040fe20000784270 */
[-C--:B------:R-:W-:Y:S01]  /*73d0*/  FMUL R74, R74, R112.reuse ;  /* 0x000000704a4a7220 */ /* 0x080fe20000400000 */
[----:B------:R-:W-:Y:S01]  /*73e0*/  F2FP.BF16.F32.PACK_AB R83, RZ, R83 ;  /* 0x00000053ff53723e */ /* 0x000fe200000010ff */
[----:B------:R-:W-:Y:S01]  /*73f0*/  @P1 STG.E.U16 desc[UR44][R4.64+0x20], R98 ;  /* 0x0000206204001986 */ /* 0x000fe2000c10152c */
[----:B------:R-:W-:Y:S01]  /*7400*/  ISETP.GT.AND P1, PT, R3, 0x8, P2 ;  /* 0x000000080300780c */ /* 0x000fe20001724270 */
[-C--:B------:R-:W-:Y:S01]  /*7410*/  FMUL R75, R75, R112.reuse ;  /* 0x000000704b4b7220 */ /* 0x080fe20000400000 */
[----:B------:R-:W-:Y:S01]  /*7420*/  ISETP.GT.AND P2, PT, R0, 0x20, PT ;  /* 0x000000200000780c */ /* 0x000fe20003f44270 */
        /* <DEDUP_REMOVED lines=156> */
[----:B0-----:R-:W-:Y:S01]  /*7df0*/  @P5 IMAD.MOV.U32 R6, RZ, RZ, R8 ;  /* 0x000000ffff065224 */ /* 0x001fe200078e0008 */
[----:B------:R-:W-:Y:S01]  /*7e00*/  F2FP.BF16.F32.PACK_AB R36, RZ, R36 ;  /* 0x00000024ff24723e */ /* 0x000fe200000010ff */
[----:B------:R-:W-:Y:S01]  /*7e10*/  @P5 IMAD.MOV.U32 R7, RZ, RZ, R9 ;  /* 0x000000ffff075224 */ /* 0x000fe200078e0009 */
[----:B------:R-:W-:Y:S01]  /*7e20*/  F2FP.BF16.F32.PACK_AB R37, RZ, R37 ;  /* 0x00000025ff25723e */ /* 0x000fe200000010ff */
[----:B------:R-:W-:Y:S01]  /*7e30*/  FMUL R29, R29, R112 ;  /* 0x000000701d1d7220 */ /* 0x000fe20000400000 */
[----:B------:R-:W-:Y:S01]  /*7e40*/  F2FP.BF16.F32.PACK_AB R38, RZ, R38 ;  /* 0x00000026ff26723e */ /* 0x000fe200000010ff */
[-C--:B------:R-:W-:Y:S01]  /*7e50*/  FMUL R30, R30, R112.reuse ;  /* 0x000000701e1e7220 */ /* 0x080fe20000400000 */
[----:B------:R0:W-:Y:S01]  /*7e60*/  @P5 STG.E.U16 desc[UR44][R6.64+0x70], R84 ;  /* 0x0000705406005986 */ /* 0x0001e2000c10152c */
[----:B------:R-:W-:Y:S01]  /*7e70*/  ISETP.GT.AND P5, PT, R3, RZ, P2 ;  /* 0x000000ff0300720c */ /* 0x000fe200017a4270 */
[----:B------:R-:W-:Y:S01]  /*7e80*/  FMUL R31, R31, R112 ;  /* 0x000000701f1f7220 */ /* 0x000fe20000400000 */
[----:B------:R-:W-:-:S02]  /*7e90*/  F2FP.BF16.F32.PACK_AB R39, RZ, R39 ;  /* 0x00000027ff27723e */ /* 0x000fc400000010ff */
[----:B------:R-:W-:Y:S02]  /*7ea0*/  F2FP.BF16.F32.PACK_AB R24, RZ, R24 ;  /* 0x00000018ff18723e */ /* 0x000fe400000010ff */
[----:B------:R-:W-:Y:S02]  /*7eb0*/  F2FP.BF16.F32.PACK_AB R25, RZ, R25 ;  /* 0x00000019ff19723e */ /* 0x000fe400000010ff */
[----:B------:R-:W-:Y:S02]  /*7ec0*/  F2FP.BF16.F32.PACK_AB R26, RZ, R26 ;  /* 0x0000001aff1a723e */ /* 0x000fe400000010ff */
[----:B------:R-:W-:Y:S01]  /*7ed0*/  F2FP.BF16.F32.PACK_AB R27, RZ, R27 ;  /* 0x0000001bff1b723e */ /* 0x000fe200000010ff */
[----:B0-----:R-:W-:Y:S01]  /*7ee0*/  @P4 IMAD.MOV.U32 R6, RZ, RZ, R8 ;  /* 0x000000ffff064224 */ /* 0x001fe200078e0008 */
[----:B------:R-:W-:Y:S01]  /*7ef0*/  F2FP.BF16.F32.PACK_AB R28, RZ, R28 ;  /* 0x0000001cff1c723e */ /* 0x000fe200000010ff */
[----:B------:R-:W-:Y:S01]  /*7f00*/  @P4 IMAD.MOV.U32 R7, RZ, RZ, R9 ;  /* 0x000000ffff074224 */ /* 0x000fe200078e0009 */
[----:B------:R-:W-:-:S02]  /*7f10*/  F2FP.BF16.F32.PACK_AB R29, RZ, R29 ;  /* 0x0000001dff1d723e */ /* 0x000fc400000010ff */
[----:B------:R-:W-:Y:S02]  /*7f20*/  F2FP.BF16.F32.PACK_AB R30, RZ, R30 ;  /* 0x0000001eff1e723e */ /* 0x000fe400000010ff */
[----:B------:R0:W-:Y:S01]  /*7f30*/  @P4 STG.E.U16 desc[UR44][R6.64+0x72], R85 ;  /* 0x0000725506004986 */ /* 0x0001e2000c10152c */
[C---:B------:R-:W-:Y:S02]  /*7f40*/  ISETP.GT.AND P4, PT, R3.reuse, RZ, P0 ;  /* 0x000000ff0300720c */ /* 0x040fe40000784270 */
[----:B------:R-:W-:Y:S01]  /*7f50*/  F2FP.BF16.F32.PACK_AB R31, RZ, R31 ;  /* 0x0000001fff1f723e */ /* 0x000fe200000010ff */
[----:B------:R-:W-:Y:S01]  /*7f60*/  @P1 STG.E.U16 desc[UR44][R4.64+0x70], R86 ;  /* 0x0000705604001986 */ /* 0x000fe2000c10152c */
[C---:B------:R-:W-:Y:S02]  /*7f70*/  ISETP.GT.AND P1, PT, R3.reuse, 0x8, P2 ;  /* 0x000000080300780c */ /* 0x040fe40001724270 */
[----:B------:R-:W-:Y:S01]  /*7f80*/  ISETP.GT.AND P2, PT, R0, 0x48, PT ;  /* 0x000000480000780c */ /* 0x000fe20003f44270 */
[----:B------:R-:W-:Y:S01]  /*7f90*/  @P3 STG.E.U16 desc[UR44][R4.64+0x72], R87 ;  /* 0x0000725704003986 */ /* 0x000fe2000c10152c */
[----:B------:R-:W-:-:S02]  /*7fa0*/  ISETP.GT.AND P3, PT, R3, 0x8, P0 ;  /* 0x000000080300780c */ /* 0x000fc40000764270 */
[----:B------:R-:W-:Y:S01]  /*7fb0*/  ISETP.GT.AND P0, PT, R0, 0x49, PT ;  /* 0x000000490000780c */ /* 0x000fe20003f04270 */
[----:B0-----:R-:W-:Y:S02]  /*7fc0*/  @P5 IMAD.MOV.U32 R6, RZ, RZ, R8 ;  /* 0x000000ffff065224 */ /* 0x001fe400078e0008 */
[----:B------:R-:W-:-:S05]  /*7fd0*/  @P5 IMAD.MOV.U32 R7, RZ, RZ, R9 ;  /* 0x000000ffff075224 */ /* 0x000fca00078e0009 */
[----:B------:R0:W-:Y:S01]  /*7fe0*/  @P5 STG.E.U16 desc[UR44][R6.64+0x80], R72 ;  /* 0x0000804806005986 */ /* 0x0001e2000c10152c */
[----:B------:R-:W-:Y:S01]  /*7ff0*/  ISETP.GT.AND P5, PT, R3, RZ, P2 ;  /* 0x000000ff0300720c */ /* 0x000fe200017a4270 */
[----:B0-----:R-:W-:Y:S02]  /*8000*/  @P4 IMAD.MOV.U32 R6, RZ, RZ, R8 ;  /* 0x000000ffff064224 */ /* 0x001fe400078e0008 */
[----:B------:R-:W-:-:S05]  /*8010*/  @P4 IMAD.MOV.U32 R7, RZ, RZ, R9 ;  /* 0x000000ffff074224 */ /* 0x000fca00078e0009 */
[----:B------:R0:W-:Y:S01]  /*8020*/  @P4 STG.E.U16 desc[UR44][R6.64+0x82], R73 ;  /* 0x0000824906004986 */ /* 0x0001e2000c10152c */
[----:B------:R-:W-:-:S03]  /*8030*/  ISETP.GT.AND P4, PT, R3, RZ, P0 ;  /* 0x000000ff0300720c */ /* 0x000fc60000784270 */
[----:B------:R-:W-:Y:S01]  /*8040*/  @P1 STG.E.U16 desc[UR44][R4.64+0x80], R74 ;  /* 0x0000804a04001986 */ /* 0x000fe2000c10152c */
[C---:B------:R-:W-:Y:S02]  /*8050*/  ISETP.GT.AND P1, PT, R3.reuse, 0x8, P2 ;  /* 0x000000080300780c */ /* 0x040fe40001724270 */
[C---:B------:R-:W-:Y:S01]  /*8060*/  ISETP.GT.AND P2, PT, R0.reuse, 0x50, PT ;  /* 0x000000500000780c */ /* 0x040fe20003f44270 */
[----:B------:R-:W-:Y:S01]  /*8070*/  @P3 STG.E.U16 desc[UR44][R4.64+0x82], R75 ;  /* 0x0000824b04003986 */ /* 0x000fe2000c10152c */
[----:B------:R-:W-:Y:S02]  /*8080*/  ISETP.GT.AND P3, PT, R3, 0x8, P0 ;  /* 0x000000080300780c */ /* 0x000fe40000764270 */
        /* <DEDUP_REMOVED lines=102> */
[C---:B------:R-:W-:Y:S02]  /*86f0*/  ISETP.GT.AND P5, PT, R3.reuse, RZ, P2 ;  /* 0x000000ff0300720c */ /* 0x040fe400017a4270 */
[----:B------:R-:W-:Y:S01]  /*8700*/  ISETP.GT.AND P2, PT, R3, 0x8, P2 ;  /* 0x000000080300780c */ /* 0x000fe20001744270 */
[----:B0-----:R-:W-:Y:S02]  /*8710*/  @P4 IMAD.MOV.U32 R6, RZ, RZ, R8 ;  /* 0x000000ffff064224 */ /* 0x001fe400078e0008 */
[----:B------:R-:W-:-:S05]  /*8720*/  @P4 IMAD.MOV.U32 R7, RZ, RZ, R9 ;  /* 0x000000ffff074224 */ /* 0x000fca00078e0009 */
[----:B------:R0:W-:Y:S01]  /*8730*/  @P4 STG.E.U16 desc[UR44][R6.64+0x102], R41 ;  /* 0x0001022906004986 */ /* 0x0001e2000c10152c */
[C---:B------:R-:W-:Y:S02]  /*8740*/  ISETP.GT.AND P4, PT, R3.reuse, RZ, P0 ;  /* 0x000000ff0300720c */ /* 0x040fe40000784270 */
[----:B------:R-:W-:Y:S01]  /*8750*/  ISETP.GT.AND P0, PT, R3, 0x8, P0 ;  /* 0x000000080300780c */ /* 0x000fe20000704270 */
[----:B------:R-:W-:Y:S01]  /*8760*/  @P1 STG.E.U16 desc[UR44][R4.64+0x100], R42 ;  /* 0x0001002a04001986 */ /* 0x000fe2000c10152c */
[----:B------:R-:W-:-:S03]  /*8770*/  ISETP.GT.AND P1, PT, R0, 0x91, PT ;  /* 0x000000910000780c */ /* 0x000fc60003f24270 */
[----:B------:R-:W-:Y:S01]  /*8780*/  @P3 STG.E.U16 desc[UR44][R4.64+0x102], R43 ;  /* 0x0001022b04003986 */ /* 0x000fe2000c10152c */
        /* <DEDUP_REMOVED lines=9> */
[----:B------:R-:W-:Y:S04]  /*8820*/  @P2 STG.E.U16 desc[UR44][R4.64+0x110], R46 ;  /* 0x0001102e04002986 */ /* 0x000fe8000c10152c */
[----:B------:R-:W-:Y:S01]  /*8830*/  @P0 STG.E.U16 desc[UR44][R4.64+0x112], R47 ;  /* 0x0001122f04000986 */ /* 0x000fe2000c10152c */
[----:B------:R-:W-:Y:S01]  /*8840*/  ISETP.GT.AND P0, PT, R3, 0x8, P3 ;  /* 0x000000080300780c */ /* 0x000fe20001f04270 */
[----:B0-----:R-:W-:Y:S02]  /*8850*/  @P5 IMAD.MOV.U32 R6, RZ, RZ, R8 ;  /* 0x000000ffff065224 */ /* 0x001fe400078e0008 */
[----:B------:R-:W-:-:S05]  /*8860*/  @P5 IMAD.MOV.U32 R7, RZ, RZ, R9 ;  /* 0x000000ffff075224 */ /* 0x000fca00078e0009 */
[----:B------:R0:W-:Y:S01]  /*8870*/  @P5 STG.E.U16 desc[UR44][R6.64+0x120], R32 ;  /* 0x0001202006005986 */ /* 0x0001e2000c10152c */
[----:B------:R-:W-:Y:S02]  /*8880*/  ISETP.GT.AND P5, PT, R3, 0x8, P1 ;  /* 0x000000080300780c */ /* 0x000fe40000fa4270 */
[----:B------:R-:W-:-:S04]  /*8890*/  ISETP.GT.AND P1, PT, R0, 0x99, PT ;  /* 0x000000990000780c */ /* 0x000fc80003f24270 */
[----:B------:R-:W-:Y:S01]  /*88a0*/  ISETP.GT.AND P3, PT, R3, RZ, P1 ;  /* 0x000000ff0300720c */ /* 0x000fe20000f64270 */
[----:B0-----:R-:W-:Y:S02]  /*88b0*/  @P4 IMAD.MOV.U32 R6, RZ, RZ, R8 ;  /* 0x000000ffff064224 */ /* 0x001fe400078e0008 */
[----:B------:R-:W-:-:S05]  /*88c0*/  @P4 IMAD.MOV.U32 R7, RZ, RZ, R9 ;  /* 0x000000ffff074224 */ /* 0x000fca00078e0009 */
[----:B------:R0:W-:Y:S01]  /*88d0*/  @P4 STG.E.U16 desc[UR44][R6.64+0x122], R33 ;  /* 0x0001222106004986 */ /* 0x0001e2000c10152c */
[----:B------:R-:W-:-:S03]  /*88e0*/  ISETP.GT.AND P4, PT, R0, 0x98, PT ;  /* 0x000000980000780c */ /* 0x000fc60003f84270 */
[----:B------:R-:W-:Y:S01]  /*88f0*/  @P0 STG.E.U16 desc[UR44][R4.64+0x120], R34 ;  /* 0x0001202204000986 */ /* 0x000fe2000c10152c */
[C---:B------:R-:W-:Y:S02]  /*8900*/  ISETP.GT.AND P2, PT, R3.reuse, RZ, P4 ;  /* 0x000000ff0300720c */ /* 0x040fe40002744270 */
[C---:B------:R-:W-:Y:S01]  /*8910*/  ISETP.GT.AND P4, PT, R3.reuse, 0x8, P4 ;  /* 0x000000080300780c */ /* 0x040fe20002784270 */
[----:B------:R-:W-:Y:S01]  /*8920*/  @P5 STG.E.U16 desc[UR44][R4.64+0x122], R35 ;  /* 0x0001222304005986 */ /* 0x000fe2000c10152c */
[----:B------:R-:W-:Y:S02]  /*8930*/  ISETP.GT.AND P5, PT, R3, 0x8, P1 ;  /* 0x000000080300780c */ /* 0x000fe40000fa4270 */
[C---:B------:R-:W-:Y:S02]  /*8940*/  ISETP.GT.AND P0, PT, R0.reuse, 0xa1, PT ;  /* 0x000000a10000780c */ /* 0x040fe40003f04270 */
[----:B------:R-:W-:-:S05]  /*8950*/  ISETP.GT.AND P1, PT, R0, 0xa9, PT ;  /* 0x000000a90000780c */ /* 0x000fca0003f24270 */
[----:B0-----:R-:W-:Y:S02]  /*8960*/  @P2 IMAD.MOV.U32 R6, RZ, RZ, R8 ;  /* 0x000000ffff062224 */ /* 0x001fe400078e0008 */
[----:B------:R-:W-:-:S05]  /*8970*/  @P2 IMAD.MOV.U32 R7, RZ, RZ, R9 ;  /* 0x000000ffff072224 */ /* 0x000fca00078e0009 */
[----:B------:R0:W-:Y:S01]  /*8980*/  @P2 STG.E.U16 desc[UR44][R6.64+0x130], R36 ;  /* 0x0001302406002986 */ /* 0x0001e2000c10152c */
[----:B------:R-:W-:Y:S01]  /*8990*/  ISETP.GT.AND P2, PT, R0, 0xa8, PT ;  /* 0x000000a80000780c */ /* 0x000fe20003f44270 */
        /* <DEDUP_REMOVED lines=8> */
[C---:B------:R-:W-:Y:S02]  /*8a20*/  ISETP.GT.AND P5, PT, R3.reuse, RZ, P0 ;  /* 0x000000ff0300720c */ /* 0x040fe400007a4270 */
[----:B------:R-:W-:-:S07]  /*8a30*/  ISETP.GT.AND P0, PT, R3, 0x8, P0 ;  /* 0x000000080300780c */ /* 0x000fce0000704270 */
[----:B0-----:R-:W-:Y:S02]  /*8a40*/  @P4 IMAD.MOV.U32 R6, RZ, RZ, R8 ;  /* 0x000000ffff064224 */ /* 0x001fe400078e0008 */
[----:B------:R-:W-:Y:S02]  /*8a50*/  @P4 IMAD.MOV.U32 R7, RZ, RZ, R9 ;  /* 0x000000ffff074224 */ /* 0x000fe400078e0009 */
[----:B------:R-:W-:-:S03]  /*8a60*/  @P3 IMAD.MOV.U32 R2, RZ, RZ, R4 ;  /* 0x000000ffff023224 */ /* 0x000fc600078e0004 */
[----:B------:R0:W-:Y:S01]  /*8a70*/  @P4 STG.E.U16 desc[UR44][R6.64+0x140], R24 ;  /* 0x0001401806004986 */ /* 0x0001e2000c10152c */
[C---:B------:R-:W-:Y:S02]  /*8a80*/  ISETP.GT.AND P4, PT, R3.reuse, RZ, P1 ;  /* 0x000000ff0300720c */ /* 0x040fe40000f84270 */
[----:B------:R-:W-:Y:S01]  /*8a90*/  ISETP.GT.AND P1, PT, R3, 0x8, P1 ;  /* 0x000000080300780c */ /* 0x000fe20000f24270 */
[----:B0-----:R-:W-:Y:S02]  /*8aa0*/  @P5 IMAD.MOV.U32 R6, RZ, RZ, R8 ;  /* 0x000000ffff065224 */ /* 0x001fe400078e0008 */
[----:B------:R-:W-:-:S05]  /*8ab0*/  @P5 IMAD.MOV.U32 R7, RZ, RZ, R9 ;  /* 0x000000ffff075224 */ /* 0x000fca00078e0009 */
[----:B------:R-:W-:Y:S01]  /*8ac0*/  @P5 STG.E.U16 desc[UR44][R6.64+0x142], R25 ;  /* 0x0001421906005986 */ /* 0x000fe2000c10152c */
[C---:B------:R-:W-:Y:S02]  /*8ad0*/  ISETP.GT.AND P5, PT, R3.reuse, RZ, P2 ;  /* 0x000000ff0300720c */ /* 0x040fe400017a4270 */
[----:B------:R-:W-:Y:S01]  /*8ae0*/  ISETP.GT.AND P2, PT, R3, 0x8, P2 ;  /* 0x000000080300780c */ /* 0x000fe20001744270 */
[----:B------:R-:W-:-:S05]  /*8af0*/  @P3 IMAD.MOV.U32 R3, RZ, RZ, R5 ;  /* 0x000000ffff033224 */ /* 0x000fca00078e0005 */
[----:B------:R0:W-:Y:S02]  /*8b00*/  @P3 STG.E.U16 desc[UR44][R2.64+0x140], R26 ;  /* 0x0001401a02003986 */ /* 0x0001e4000c10152c */
[----:B0-----:R-:W-:Y:S02]  /*8b10*/  @P0 IMAD.MOV.U32 R2, RZ, RZ, R4 ;  /* 0x000000ffff020224 */ /* 0x001fe400078e0004 */
[----:B------:R-:W-:-:S05]  /*8b20*/  @P0 IMAD.MOV.U32 R3, RZ, RZ, R5 ;  /* 0x000000ffff030224 */ /* 0x000fca00078e0005 */
[----:B------:R0:W-:Y:S02]  /*8b30*/  @P0 STG.E.U16 desc[UR44][R2.64+0x142], R27 ;  /* 0x0001421b02000986 */ /* 0x0001e4000c10152c */
[----:B0-----:R-:W-:Y:S02]  /*8b40*/  @P5 IMAD.MOV.U32 R2, RZ, RZ, R8 ;  /* 0x000000ffff025224 */ /* 0x001fe400078e0008 */
[----:B------:R-:W-:-:S05]  /*8b50*/  @P5 IMAD.MOV.U32 R3, RZ, RZ, R9 ;  /* 0x000000ffff035224 */ /* 0x000fca00078e0009 */
[----:B------:R0:W-:Y:S04]  /*8b60*/  @P5 STG.E.U16 desc[UR44][R2.64+0x150], R28 ;  /* 0x0001501c02005986 */ /* 0x0001e8000c10152c */
[----:B------:R1:W-:Y:S01]  /*8b70*/  @P4 STG.E.U16 desc[UR44][R8.64+0x152], R29 ;  /* 0x0001521d08004986 */ /* 0x0003e2000c10152c */
[----:B0-----:R-:W-:Y:S02]  /*8b80*/  @P2 IMAD.MOV.U32 R2, RZ, RZ, R4 ;  /* 0x000000ffff022224 */ /* 0x001fe400078e0004 */
[----:B------:R-:W-:-:S05]  /*8b90*/  @P2 IMAD.MOV.U32 R3, RZ, RZ, R5 ;  /* 0x000000ffff032224 */ /* 0x000fca00078e0005 */
[----:B------:R1:W-:Y:S04]  /*8ba0*/  @P2 STG.E.U16 desc[UR44][R2.64+0x150], R30 ;  /* 0x0001501e02002986 */ /* 0x0003e8000c10152c */
[----:B------:R1:W-:Y:S02]  /*8bb0*/  @P1 STG.E.U16 desc[UR44][R4.64+0x152], R31 ;  /* 0x0001521f04001986 */ /* 0x0003e4000c10152c */
.L_x_207:
[----:B------:R-:W-:Y:S05]  /*8bc0*/  BSYNC B0 ;  /* 0x0000000000007941 */ /* 0x000fea0003800000 */
.L_x_33:
[----:B-1----:R-:W4:Y:S01]  /*8bd0*/  LDL.64 R2, [R1] ;  /* 0x0000000001027983 */ /* 0x002f220000100a00 */
[----:B------:R-:W-:Y:S01]  /*8be0*/  ULDC.64 UR4, c[0x0][0x650] ;  /* 0x0001940000047ab9 */ /* 0x000fe20000000a00 */
[----:B------:R1:W-:Y:S01]  /*8bf0*/  SYNCS.ARRIVE.TRANS64.A1T0 RZ, [R118+UR42], RZ ;  /* 0x000000ff76ff79a7 */ /* 0x0003e2000810002a */
[----:B0--3--:R-:W-:Y:S01]  /*8c00*/  PRMT R0, RZ, 0x7610, R0 ;  /* 0x00007610ff007816 */ /* 0x009fe20000000000 */
[----:B-----5:R-:W-:Y:S02]  /*8c10*/  IMAD.MOV.U32 R19, RZ, RZ, -0x1 ;  /* 0xffffffffff137424 */ /* 0x020fe400078e00ff */
[----:B------:R-:W-:Y:S01]  /*8c20*/  IMAD.MOV.U32 R22, RZ, RZ, -0x1 ;  /* 0xffffffffff167424 */ /* 0x000fe200078e00ff */
[----:B----4-:R-:W-:-:S04]  /*8c30*/  LEA R18, P0, R2, R18, 0x1 ;  /* 0x0000001202127211 */ /* 0x010fc800078008ff */
[----:B------:R-:W-:Y:S01]  /*8c40*/  LEA.HI.X R17, R2, R17, R23, 0x1, P0 ;  /* 0x0000001102117211 */ /* 0x000fe200000f0c17 */
[----:B------:R-:W-:Y:S01]  /*8c50*/  IMAD.MOV.U32 R2, RZ, RZ, -0x1 ;  /* 0xffffffffff027424 */ /* 0x000fe200078e00ff */
[----:B------:R-:W-:-:S04]  /*8c60*/  ISETP.GE.U32.AND P0, PT, R18, UR4, PT ;  /* 0x0000000412007c0c */ /* 0x000fc8000bf06070 */
[----:B------:R-:W-:-:S13]  /*8c70*/  ISETP.GE.U32.AND.EX P0, PT, R17, UR5, PT, P0 ;  /* 0x0000000511007c0c */ /* 0x000fda000bf06100 */
[----:B-1----:R-:W-:Y:S05]  /*8c80*/  @P0 BRA `(.L_x_208) ;  /* 0x0000000400700947 */ /* 0x002fea0003800000 */
[----:B------:R-:W0:Y:S01]  /*8c90*/  S2R R10, SR_CTAID.X ;  /* 0x00000000000a7919 */ /* 0x000e220000002500 */
[----:B------:R-:W1:Y:S01]  /*8ca0*/  LDC.64 R8, c[0x0][0x628] ;  /* 0x00018a00ff087b82 */ /* 0x000e620000000a00 */
[----:B------:R-:W-:Y:S01]  /*8cb0*/  ULDC UR4, c[0x0][0x150] ;  /* 0x0000540000047ab9 */ /* 0x000fe20000000800 */
[----:B------:R-:W-:Y:S01]  /*8cc0*/  IMAD.MOV.U32 R6, RZ, RZ, R18 ;  /* 0x000000ffff067224 */ /* 0x000fe200078e0012 */
[----:B------:R-:W3:Y:S01]  /*8cd0*/  S2R R20, SR_CTAID.Y ;  /* 0x0000000000147919 */ /* 0x000ee20000002600 */
[----:B------:R-:W-:-:S04]  /*8ce0*/  IMAD.MOV.U32 R7, RZ, RZ, R17 ;  /* 0x000000ffff077224 */ /* 0x000fc800078e0011 */
[----:B------:R-:W4:Y:S08]  /*8cf0*/  LDC R15, c[0x0][0x144] ;  /* 0x00005100ff0f7b82 */ /* 0x000f300000000800 */
[----:B------:R-:W2:Y:S08]  /*8d00*/  LDC R0, c[0x0][0x630] ;  /* 0x00018c00ff007b82 */ /* 0x000eb00000000800 */
[----:B------:R-:W2:Y:S01]  /*8d10*/  LDC.64 R12, c[0x0][0x620] ;  /* 0x00018800ff0c7b82 */ /* 0x000ea20000000a00 */
[----:B-1----:R-:W-:-:S04]  /*8d20*/  ISETP.NE.U32.AND P0, PT, R8, RZ, PT ;  /* 0x000000ff0800720c */ /* 0x002fc80003f05070 */
[----:B------:R-:W-:Y:S02]  /*8d30*/  ISETP.NE.AND.EX P0, PT, R9, RZ, PT, P0 ;  /* 0x000000ff0900720c */ /* 0x000fe40003f05300 */
[----:B0-----:R-:W-:-:S05]  /*8d40*/  I2FP.F32.U32 R2, R10 ;  /* 0x0000000a00027245 */ /* 0x001fca0000201000 */
[----:B------:R-:W-:-:S04]  /*8d50*/  FMUL R2, R2, UR4 ;  /* 0x0000000402027c20 */ /* 0x000fc80008400000 */
[----:B------:R0:W1:Y:S02]  /*8d60*/  F2I.U32.TRUNC.NTZ R14, R2 ;  /* 0x00000002000e7305 */ /* 0x000064000020f000 */
[----:B---34-:R-:W-:Y:S05]  /*8d70*/  @!P0 BRA `(.L_x_209) ;  /* 0x0000000000288947 */ /* 0x018fea0003800000 */
[----:B------:R-:W3:Y:S02]  /*8d80*/  LDC R3, c[0x0][0x634] ;  /* 0x00018d00ff037b82 */ /* 0x000ee40000000800 */
[----:B---3--:R-:W-:-:S05]  /*8d90*/  IADD3 R7, P0, R18, R3, RZ ;  /* 0x0000000312077210 */ /* 0x008fca0007f1e0ff */
[----:B------:R-:W-:-:S04]  /*8da0*/  IMAD.X R11, RZ, RZ, R17, P0 ;  /* 0x000000ffff0b7224 */ /* 0x000fc800000e0611 */
[----:B0-----:R-:W-:-:S04]  /*8db0*/  IMAD.WIDE.U32 R2, R11, R8, RZ ;  /* 0x000000080b027225 */ /* 0x001fc800078e00ff */
[----:B--2---:R-:W-:-:S04]  /*8dc0*/  IMAD.WIDE.U32 R4, P0, R7, R9, R2 ;  /* 0x0000000907047225 */ /* 0x004fc80007800002 */
[----:B------:R-:W-:-:S04]  /*8dd0*/  IMAD.WIDE.U32 R2, R7, R8, RZ ;  /* 0x0000000807027225 */ /* 0x000fc800078e00ff */
[----:B------:R-:W-:Y:S01]  /*8de0*/  IMAD.X R7, RZ, RZ, RZ, P0 ;  /* 0x000000ffff077224 */ /* 0x000fe200000e06ff */
[----:B------:R-:W-:Y:S01]  /*8df0*/  IADD3 RZ, P0, R3, R4, RZ ;  /* 0x0000000403ff7210 */ /* 0x000fe20007f1e0ff */
[----:B------:R-:W-:-:S04]  /*8e00*/  IMAD.MOV.U32 R6, RZ, RZ, R5 ;  /* 0x000000ffff067224 */ /* 0x000fc800078e0005 */
[----:B------:R-:W-:-:S08]  /*8e10*/  IMAD.WIDE.U32.X R6, R11, R9, R6, P0 ;  /* 0x000000090b067225 */ /* 0x000fd000000e0406 */
.L_x_209:
[----:B------:R-:W3:Y:S01]  /*8e20*/  LDC.64 R26, c[0x0][0x640] ;  /* 0x00019000ff1a7b82 */ /* 0x000ee20000000a00 */
[-C--:B--2---:R-:W-:Y:S01]  /*8e30*/  SHF.R.U64 R11, R6, R0.reuse, R7 ;  /* 0x00000000060b7219 */ /* 0x084fe20000001207 */
[----:B------:R-:W-:Y:S01]  /*8e40*/  IMAD.MOV.U32 R19, RZ, RZ, R17 ;  /* 0x000000ffff137224 */ /* 0x000fe200078e0011 */
[----:B------:R-:W-:Y:S01]  /*8e50*/  SHF.R.U32.HI R0, RZ, R0, R7 ;  /* 0x00000000ff007219 */ /* 0x000fe20000011607 */
[----:B-1----:R-:W-:Y:S01]  /*8e60*/  IMAD.MOV R14, RZ, RZ, -R14 ;  /* 0x000000ffff0e7224 */ /* 0x002fe200078e0a0e */
[----:B------:R-:W-:Y:S01]  /*8e70*/  IADD3 R5, P0, RZ, -R11, RZ ;  /* 0x8000000bff057210 */ /* 0x000fe20007f1e0ff */
[----:B------:R-:W-:Y:S01]  /*8e80*/  ULDC UR4, c[0x0][0x154] ;  /* 0x0000550000047ab9 */ /* 0x000fe20000000800 */
[----:B------:R-:W-:Y:S01]  /*8e90*/  IMAD.MOV.U32 R7, RZ, RZ, 0x1 ;  /* 0x00000001ff077424 */ /* 0x000fe200078e00ff */
[----:B------:R-:W1:Y:S01]  /*8ea0*/  LDC R4, c[0x0][0x618] ;  /* 0x00018600ff047b82 */ /* 0x000e620000000800 */
[----:B------:R-:W-:Y:S02]  /*8eb0*/  IMAD R22, R15, R14, R10 ;  /* 0x0000000e0f167224 */ /* 0x000fe400078e020a */
[----:B------:R-:W-:-:S04]  /*8ec0*/  IMAD.X R3, RZ, RZ, ~R0, P0 ;  /* 0x000000ffff037224 */ /* 0x000fc800000e0e00 */
[-C--:B------:R-:W-:Y:S01]  /*8ed0*/  IMAD R0, R3, R12.reuse, RZ ;  /* 0x0000000c03007224 */ /* 0x080fe200078e02ff */
[----:B------:R-:W2:Y:S01]  /*8ee0*/  LDC R6, c[0x0][0x608] ;  /* 0x00018200ff067b82 */ /* 0x000ea20000000800 */
[----:B0-----:R-:W-:-:S04]  /*8ef0*/  IMAD.WIDE.U32 R2, R5, R12, R18 ;  /* 0x0000000c05027225 */ /* 0x001fc800078e0012 */
[----:B------:R-:W-:Y:S01]  /*8f00*/  IMAD R5, R5, R13, R0 ;  /* 0x0000000d05057224 */ /* 0x000fe200078e0200 */
[----:B------:R-:W-:Y:S02]  /*8f10*/  I2FP.F32.U32 R0, R20 ;  /* 0x0000001400007245 */ /* 0x000fe40000201000 */
[----:B------:R-:W0:Y:S01]  /*8f20*/  LDC R24, c[0x0][0x658] ;  /* 0x00019600ff187b82 */ /* 0x000e220000000800 */
[----:B------:R-:W-:Y:S01]  /*8f30*/  IMAD.IADD R3, R3, 0x1, R5 ;  /* 0x0000000103037824 */ /* 0x000fe200078e0205 */
[----:B---3--:R-:W-:Y:S01]  /*8f40*/  ISETP.NE.U32.AND P0, PT, R26, RZ, PT ;  /* 0x000000ff1a00720c */ /* 0x008fe20003f05070 */
[----:B------:R-:W-:Y:S01]  /*8f50*/  FMUL R0, R0, UR4 ;  /* 0x0000000400007c20 */ /* 0x000fe20008400000 */
[----:B------:R-:W-:Y:S02]  /*8f60*/  IMAD.MOV.U32 R5, RZ, RZ, -0x1 ;  /* 0xffffffffff057424 */ /* 0x000fe400078e00ff */
[----:B------:R-:W-:Y:S01]  /*8f70*/  ISETP.NE.AND.EX P0, PT, R27, RZ, PT, P0 ;  /* 0x000000ff1b00720c */ /* 0x000fe20003f05300 */
[----:B------:R3:W4:Y:S01]  /*8f80*/  F2I.U32.TRUNC.NTZ R12, R0 ;  /* 0x00000000000c7305 */ /* 0x000722000020f000 */
[----:B------:R-:W3:Y:S01]  /*8f90*/  LDC R15, c[0x0][0x148] ;  /* 0x00005200ff0f7b82 */ /* 0x000ee20000000800 */
[----:B-1----:R-:W-:-:S02]  /*8fa0*/  SHF.R.U64 R10, R2, R4, R3 ;  /* 0x00000004020a7219 */ /* 0x002fc40000001203 */
[----:B------:R-:W-:-:S05]  /*8fb0*/  SHF.R.U32.HI R3, RZ, R4, R3 ;  /* 0x00000004ff037219 */ /* 0x000fca0000011603 */
[----:B------:R-:W1:Y:S01]  /*8fc0*/  LDC R14, c[0x0][0x600] ;  /* 0x00018000ff0e7b82 */ /* 0x000e620000000800 */
[-CC-:B--2---:R-:W-:Y:S02]  /*8fd0*/  SHF.R.U64 R8, R10, R6.reuse, R3.reuse ;  /* 0x000000060a087219 */ /* 0x184fe40000001203 */
[----:B------:R-:W-:-:S05]  /*8fe0*/  SHF.R.U32.HI R3, RZ, R6, R3 ;  /* 0x00000006ff037219 */ /* 0x000fca0000011603 */
[----:B------:R-:W2:Y:S01]  /*8ff0*/  LDC R21, c[0x0][0x648] ;  /* 0x00019200ff157b82 */ /* 0x000ea20000000800 */
[-CC-:B0-----:R-:W-:Y:S02]  /*9000*/  SHF.R.U64 R13, R8, R24.reuse, R3.reuse ;  /* 0x00000018080d7219 */ /* 0x181fe40000001203 */
[-C--:B------:R-:W-:Y:S02]  /*9010*/  SHF.L.U32 R5, R5, R24.reuse, RZ ;  /* 0x0000001805057219 */ /* 0x080fe400000006ff */
[-C--:B------:R-:W-:Y:S01]  /*9020*/  SHF.R.U32.HI R3, RZ, R24.reuse, R3 ;  /* 0x00000018ff037219 */ /* 0x080fe20000011603 */
[----:B------:R-:W-:Y:S01]  /*9030*/  IMAD.MOV.U32 R2, RZ, RZ, R13 ;  /* 0x000000ffff027224 */ /* 0x000fe200078e000d */
[----:B------:R-:W-:Y:S01]  /*9040*/  SHF.L.U32 R24, R7, R24, RZ ;  /* 0x0000001807187219 */ /* 0x000fe200000006ff */
[----:B------:R-:W0:Y:S01]  /*9050*/  LDC R25, c[0x0][0x638] ;  /* 0x00018e00ff197b82 */ /* 0x000e220000000800 */
[----:B------:R-:W-:-:S07]  /*9060*/  LOP3.LUT R19, RZ, R5, RZ, 0x33, !PT ;  /* 0x00000005ff137212 */ /* 0x000fce00078e33ff */
[----:B------:R-:W0:Y:S01]  /*9070*/  LDC R28, c[0x0][0x610] ;  /* 0x00018400ff1c7b82 */ /* 0x000e220000000800 */
[----:B----4-:R-:W-:Y:S05]  /*9080*/  @!P0 BRA `(.L_x_210) ;  /* 0x0000000000288947 */ /* 0x010fea0003800000 */
[----:B---3--:R-:W3:Y:S02]  /*9090*/  LDC R0, c[0x0][0x64c] ;  /* 0x00019300ff007b82 */ /* 0x008ee40000000800 */
[----:B---3--:R-:W-:-:S05]  /*90a0*/  IADD3 R7, P0, R13, R0, RZ ;  /* 0x000000000d077210 */ /* 0x008fca0007f1e0ff */
        /* <DEDUP_REMOVED lines=8> */
.L_x_210:
[----:B------:R-:W4:Y:S01]  /*9130*/  LDC R4, c[0x0][0x65c] ;  /* 0x00019700ff047b82 */ /* 0x000f220000000800 */
[----:B--23--:R-:W-:Y:S01]  /*9140*/  SHF.R.U64 R0, R2, R21, R3 ;  /* 0x0000001502007219 */ /* 0x00cfe20000001203 */
[----:B-1----:R-:W-:Y:S01]  /*9150*/  VIADD R3, R14, 0xffffffff ;  /* 0xffffffff0e037836 */ /* 0x002fe20000000000 */
[----:B------:R-:W-:Y:S01]  /*9160*/  LOP3.LUT R19, R8, R19, RZ, 0xc0, !PT ;  /* 0x0000001308137212 */ /* 0x000fe200078ec0ff */
[----:B------:R-:W-:Y:S02]  /*9170*/  IMAD.MOV R12, RZ, RZ, -R12 ;  /* 0x000000ffff0c7224 */ /* 0x000fe400078e0a0c */
[----:B------:R-:W-:Y:S01]  /*9180*/  IMAD.MOV R2, RZ, RZ, -R0 ;  /* 0x000000ffff027224 */ /* 0x000fe200078e0a00 */
[----:B------:R-:W-:Y:S01]  /*9190*/  LOP3.LUT R3, R10, R3, RZ, 0xc0, !PT ;  /* 0x000000030a037212 */ /* 0x000fe200078ec0ff */
[----:B------:R-:W-:Y:S02]  /*91a0*/  IMAD R19, R24, R0, R19 ;  /* 0x0000000018137224 */ /* 0x000fe400078e0213 */
[----:B0-----:R-:W-:-:S04]  /*91b0*/  IMAD R0, R2, R25, R13 ;  /* 0x0000001902007224 */ /* 0x001fc800078e020d */
[----:B------:R-:W-:Y:S01]  /*91c0*/  IMAD R2, R0, R14, R3 ;  /* 0x0000000e00027224 */ /* 0x000fe200078e0203 */
[----:B----4-:R-:W-:Y:S01]  /*91d0*/  ISETP.NE.AND P0, PT, R4, 0x1, PT ;  /* 0x000000010400780c */ /* 0x010fe20003f05270 */
[----:B------:R-:W-:-:S05]  /*91e0*/  IMAD.MOV.U32 R4, RZ, RZ, 0x1 ;  /* 0x00000001ff047424 */ /* 0x000fca00078e00ff */
[----:B------:R-:W-:-:S07]  /*91f0*/  PRMT R0, R4, 0x7610, R0 ;  /* 0x0000761004007816 */ /* 0x000fce0000000000 */
[----:B------:R-:W-:-:S04]  /*9200*/  @P0 IMAD R22, R15, R12, R20 ;  /* 0x0000000c0f160224 */ /* 0x000fc800078e0214 */
[----:B------:R-:W-:-:S05]  /*9210*/  IMAD R19, R19, R28, R22 ;  /* 0x0000001c13137224 */ /* 0x000fca00078e0216 */
[----:B------:R-:W-:Y:S02]  /*9220*/  SEL R22, R2, R19, !P0 ;  /* 0x0000001302167207 */ /* 0x000fe40004000000 */
[----:B------:R-:W-:Y:S01]  /*9230*/  SEL R19, R19, R2, !P0 ;  /* 0x0000000213137207 */ /* 0x000fe20004000000 */
[----:B------:R-:W-:-:S07]  /*9240*/  IMAD.MOV.U32 R2, RZ, RZ, R11 ;  /* 0x000000ffff027224 */ /* 0x000fce00078e000b */
.L_x_208:
[----:B------:R-:W-:Y:S02]  /*9250*/  LOP3.LUT P0, RZ, R0, 0xff, RZ, 0xc0, !PT ;  /* 0x000000ff00ff7812 */ /* 0x000fe4000780c0ff */
[----:B------:R-:W-:-:S11]  /*9260*/  LOP3.LUT R122, R122, 0x1, RZ, 0x3c, !PT ;  /* 0x000000017a7a7812 */ /* 0x000fd600078e3cff */
[----:B------:R-:W-:Y:S05]  /*9270*/  @P0 BRA `(.L_x_211) ;  /* 0xffffff8000d00947 */ /* 0x000fea000383ffff */
[----:B------:R-:W-:Y:S05]  /*9280*/  EXIT ;  /* 0x000000000000794d */ /* 0x000fea0003800000 */
.L_x_14:
[----:B------:R-:W-:-:S08]  /*9290*/  ISETP.NE.AND P0, PT, R0, RZ, PT ;  /* 0x000000ff0000720c */ /* 0x000fd00003f05270 */
[----:B0-----:R-:W0:-:S00]  /*92a0*/  USETMAXREG.DEALLOC.CTAPOOL 0x28 ;  /* 0x00000028000079c8 */ /* 0x001e0000080e0500 */
[----:B------:R-:W-:Y:S05]  /*92b0*/  @P0 EXIT ;  /* 0x000000000000094d */ /* 0x000fea0003800000 */
[----:B0-----:R-:W-:Y:S01]  /*92c0*/  LOP3.LUT P0, RZ, R8, 0xff, RZ, 0xc0, !PT ;  /* 0x000000ff08ff7812 */ /* 0x001fe2000780c0ff */
[----:B------:R-:W-:Y:S02]  /*92d0*/  IMAD.MOV.U32 R0, RZ, RZ, 0x1 ;  /* 0x00000001ff007424 */ /* 0x000fe400078e00ff */
[----:B------:R-:W-:-:S10]  /*92e0*/  IMAD.MOV.U32 R7, RZ, RZ, RZ ;  /* 0x000000ffff077224 */ /* 0x000fd400078e00ff */
[----:B------:R-:W-:Y:S05]  /*92f0*/  @!P0 BRA `(.L_x_212) ;  /* 0x0000000c001c8947 */ /* 0x000fea0003800000 */
[----:B------:R-:W-:Y:S01]  /*9300*/  LOP3.LUT P0, RZ, R4, 0x1f, RZ, 0xc0, !PT ;  /* 0x0000001f04ff7812 */ /* 0x000fe2000780c0ff */
[----:B------:R-:W-:Y:S01]  /*9310*/  ULDC UR5, c[0x0][0x658] ;  /* 0x0001960000057ab9 */ /* 0x000fe20000000800 */
[----:B------:R-:W-:Y:S01]  /*9320*/  UMOV UR6, 0xffffffff ;  /* 0xffffffff00067882 */ /* 0x000fe20000000000 */
[----:B------:R-:W-:Y:S01]  /*9330*/  BSSY B0, `(.L_x_212) ;  /* 0x00000c3000007945 */ /* 0x000fe20003800000 */
[----:B------:R-:W-:Y:S01]  /*9340*/  USHF.L.U32 UR6, UR6, UR5, URZ ;  /* 0x0000000506067299 */ /* 0x000fe2000800063f */
[C---:B------:R-:W-:Y:S01]  /*9350*/  ISETP.NE.AND P2, PT, R3.reuse, RZ, PT ;  /* 0x000000ff0300720c */ /* 0x040fe20003f45270 */
[----:B------:R-:W-:Y:S01]  /*9360*/  IMAD.MOV.U32 R8, RZ, RZ, 0x1 ;  /* 0x00000001ff087424 */ /* 0x000fe200078e00ff */
[----:B------:R-:W-:Y:S01]  /*9370*/  ISETP.NE.OR P0, PT, R3, RZ, !P0 ;  /* 0x000000ff0300720c */ /* 0x000fe20004705670 */
[----:B------:R-:W-:Y:S01]  /*9380*/  IMAD.MOV.U32 R0, RZ, RZ, 0x1 ;  /* 0x00000001ff007424 */ /* 0x000fe200078e00ff */
[----:B------:R-:W-:Y:S01]  /*9390*/  LOP3.LUT R6, R16, 0x2, RZ, 0xfc, !PT ;  /* 0x0000000210067812 */ /* 0x000fe200078efcff */
[----:B------:R-:W-:Y:S01]  /*93a0*/  IMAD.MOV.U32 R7, RZ, RZ, RZ ;  /* 0x000000ffff077224 */ /* 0x000fe200078e00ff */
[----:B------:R-:W-:Y:S01]  /*93b0*/  ULDC UR4, c[0x0][0x600] ;  /* 0x0001800000047ab9 */ /* 0x000fe20000000800 */
[----:B------:R-:W-:Y:S01]  /*93c0*/  UMOV UR7, 0x1 ;  /* 0x0000000100077882 */ /* 0x000fe20000000000 */
[----:B------:R-:W-:-:S02]  /*93d0*/  UIADD3 UR19, UR38, 0x1, URZ ;  /* 0x0000000126137890 */ /* 0x000fc4000fffe03f */
[----:B------:R-:W-:Y:S02]  /*93e0*/  UIADD3 UR15, UR4, -0x1, URZ ;  /* 0xffffffff040f7890 */ /* 0x000fe4000fffe03f */
[----:B------:R-:W-:Y:S02]  /*93f0*/  USHF.L.U32 UR17, UR7, UR5, URZ ;  /* 0x0000000507117299 */ /* 0x000fe4000800063f */
[----:B------:R-:W-:Y:S01]  /*9400*/  ULOP3.LUT UR16, URZ, UR6, URZ, 0x33, !UPT ;  /* 0x000000063f107292 */ /* 0x000fe2000f8e333f */
[----:B------:R-:W-:-:S11]  /*9410*/  ULDC.64 UR20, c[0x0][0x198] ;  /* 0x0000660000147ab9 */ /* 0x000fd60000000a00 */
.L_x_224:
[----:B------:R-:W-:-:S03]  /*9420*/  UMOV UR4, 0xffffffff ;  /* 0xffffffff00047882 */ /* 0x000fc60000000000 */
[----:B------:R-:W-:Y:S05]  /*9430*/  BRA.DIV UR4, `(.L_x_213) ;  /* 0x00000016046c7947 */ /* 0x000fea000b800000 */
[----:B------:R-:W-:-:S13]  /*9440*/  ELECT P6, URZ, PT ;  /* 0x00000000003f782f */ /* 0x000fda00038c0000 */
.L_x_248:
[----:B------:R-:W0:Y:S01]  /*9450*/  LDC R3, c[0x0][0x28c] ;  /* 0x0000a300ff037b82 */ /* 0x000e220000000800 */
[----:B------:R-:W-:Y:S01]  /*9460*/  BSSY B1, `(.L_x_214) ;  /* 0x0000037000017945 */ /* 0x000fe20003800000 */
[----:B0-----:R-:W-:-:S13]  /*9470*/  ISETP.LT.OR P6, PT, R3, 0x1, !P6 ;  /* 0x000000010300780c */ /* 0x001fda00077c1670 */
[----:B------:R-:W-:Y:S05]  /*9480*/  @P6 BRA `(.L_x_215) ;  /* 0x0000000000d06947 */ /* 0x000fea0003800000 */
[----:B------:R-:W-:Y:S02]  /*9490*/  IMAD R22, R22, 0xb0, RZ ;  /* 0x000000b016167824 */ /* 0x000fe400078e02ff */
[----:B------:R-:W-:Y:S02]  /*94a0*/  IMAD.SHL.U32 R19, R19, 0x40, RZ ;  /* 0x0000004013137824 */ /* 0x000fe400078e00ff */
[----:B------:R-:W-:Y:S02]  /*94b0*/  IMAD.MOV.U32 R12, RZ, RZ, RZ ;  /* 0x000000ffff0c7224 */ /* 0x000fe400078e00ff */
[----:B------:R-:W-:Y:S02]  /*94c0*/  IMAD.U32 R13, RZ, RZ, UR19 ;  /* 0x00000013ff0d7e24 */ /* 0x000fe4000f8e00ff */
[----:B------:R-:W-:Y:S02]  /*94d0*/  IMAD.MOV.U32 R3, RZ, RZ, R0 ;  /* 0x000000ffff037224 */ /* 0x000fe400078e0000 */
[----:B------:R-:W-:-:S07]  /*94e0*/  IMAD.MOV.U32 R4, RZ, RZ, R7 ;  /* 0x000000ffff047224 */ /* 0x000fce00078e0007 */
.L_x_219:
[----:B------:R-:W0:Y:S01]  /*94f0*/  S2R R10, SR_CgaCtaId ;  /* 0x00000000000a7919 */ /* 0x000e220000008800 */
[----:B------:R-:W-:Y:S01]  /*9500*/  MOV R5, 0x400 ;  /* 0x0000040000057802 */ /* 0x000fe20000000f00 */
[----:B------:R-:W1:Y:S03]  /*9510*/  @!P2 LDC R9, c[0x0][0x500] ;  /* 0x00014000ff09ab82 */ /* 0x000e660000000800 */
[----:B0-----:R-:W-:Y:S02]  /*9520*/  LEA R11, R10, R5, 0x18 ;  /* 0x000000050a0b7211 */ /* 0x001fe400078ec0ff */
[----:B------:R-:W-:-:S03]  /*9530*/  SHF.L.U32 R5, R3, 0x1f, RZ ;  /* 0x0000001f03057819 */ /* 0x000fc600000006ff */
[----:B------:R-:W-:-:S04]  /*9540*/  IMAD R10, R4, 0x8, R11 ;  /* 0x00000008040a7824 */ /* 0x000fc800078e020b */
[----:B------:R-:W0:Y:S02]  /*9550*/  SYNCS.PHASECHK.TRANS64.TRYWAIT P1, [R10+URZ+0x78], R5 ;  /* 0x000078050a0075a7 */ /* 0x000e24000802017f */
[----:B01----:R-:W-:Y:S05]  /*9560*/  @!P1 BRA `(.L_x_216) ;  /* 0x0000001400409947 */ /* 0x003fea0003800000 */
.L_x_249:
[----:B0-----:R-:W-:Y:S01]  /*9570*/  PRMT R5, R6, 0x9910, RZ ;  /* 0x0000991006057816 */ /* 0x001fe200000000ff */
[----:B------:R0:W-:Y:S03]  /*9580*/  @!P2 SYNCS.ARRIVE.TRANS64 RZ, [R10+URZ], R9 ;  /* 0x000000090affa9a7 */ /* 0x0001e6000800003f */
[----:B------:R-:W-:-:S13]  /*9590*/  ISETP.NE.AND P1, PT, R5, 0x2, PT ;  /* 0x000000020500780c */ /* 0x000fda0003f25270 */
[----:B0-----:R-:W-:Y:S05]  /*95a0*/  @P1 BRA `(.L_x_217) ;  /* 0x0000000000041947 */ /* 0x001fea0003800000 */
[----:B------:R-:W-:Y:S01]  /*95b0*/  BPT.TRAP 0x1 ;  /* 0x000000040000795c */ /* 0x000fe20000300000 */
.L_x_217:
[----:B------:R-:W-:Y:S05]  /*95c0*/  @P0 BRA `(.L_x_218) ;  /* 0x0000000000040947 */ /* 0x000fea0003800000 */
[----:B------:R-:W-:Y:S01]  /*95d0*/  BPT.TRAP 0x1 ;  /* 0x000000040000795c */ /* 0x000fe20000300000 */
.L_x_218:
[--C-:B------:R-:W-:Y:S01]  /*95e0*/  IMAD R5, R4, 0x1000, R11.reuse ;  /* 0x0000100004057824 */ /* 0x100fe200078e020b */
[----:B------:R-:W-:Y:S01]  /*95f0*/  R2UR UR9, R10 ;  /* 0x000000000a0972ca */ /* 0x000fe200000e0000 */
[C---:B------:R-:W-:Y:S01]  /*9600*/  IMAD R11, R4.reuse, 0x2c00, R11 ;  /* 0x00002c00040b7824 */ /* 0x040fe200078e020b */
[----:B------:R-:W-:Y:S01]  /*9610*/  UIADD3 UR4, UP0, UR20, 0xf0, URZ ;  /* 0x000000f014047890 */ /* 0x000fe2000ff1e03f */
[----:B------:R-:W-:Y:S01]  /*9620*/  VIADD R13, R13, 0xffffffff ;  /* 0xffffffff0d0d7836 */ /* 0x000fe20000000000 */
[----:B------:R-:W-:Y:S01]  /*9630*/  R2UR UR5, R5 ;  /* 0x00000000050572ca */ /* 0x000fe200000e0000 */
[----:B------:R-:W-:Y:S01]  /*9640*/  UIADD3 UR22, UP1, UR20, 0x1f0, URZ ;  /* 0x000001f014167890 */ /* 0x000fe2000ff3e03f */
[----:B------:R-:W-:Y:S01]  /*9650*/  R2UR UR8, R11 ;  /* 0x000000000b0872ca */ /* 0x000fe200000e0000 */
[----:B------:R-:W-:Y:S01]  /*9660*/  VIADD R4, R4, 0x1 ;  /* 0x0000000104047836 */ /* 0x000fe20000000000 */
[----:B------:R-:W-:Y:S01]  /*9670*/  R2UR UR11, R19 ;  /* 0x00000000130b72ca */ /* 0x000fe200000e0000 */
[----:B------:R-:W-:Y:S01]  /*9680*/  UIADD3.X UR23, URZ, UR21, URZ, UP1, !UPT ;  /* 0x000000153f177290 */ /* 0x000fe20008ffe43f */
[----:B------:R-:W-:Y:S01]  /*9690*/  R2UR UR10, R12 ;  /* 0x000000000c0a72ca */ /* 0x000fe200000e0000 */
[----:B------:R-:W-:Y:S01]  /*96a0*/  UMOV UR6, 0x0 ;  /* 0x0000000000067882 */ /* 0x000fe20000000000 */
[----:B------:R-:W-:Y:S01]  /*96b0*/  R2UR UR12, R2 ;  /* 0x00000000020c72ca */ /* 0x000fe200000e0000 */
[----:B------:R-:W-:Y:S01]  /*96c0*/  UMOV UR7, 0x10000000 ;  /* 0x1000000000077882 */ /* 0x000fe20000000000 */
[----:B------:R-:W-:Y:S01]  /*96d0*/  R2UR UR18, R22 ;  /* 0x00000000161272ca */ /* 0x000fe200000e0000 */
[----:B------:R-:W-:Y:S01]  /*96e0*/  VIADD R12, R12, 0x20 ;  /* 0x000000200c0c7836 */ /* 0x000fe20000000000 */
[----:B------:R-:W-:Y:S01]  /*96f0*/  ISETP.GT.AND P3, PT, R13, 0x1, PT ;  /* 0x000000010d00780c */ /* 0x000fe20003f64270 */
[----:B------:R-:W-:Y:S01]  /*9700*/  UIADD3 UR13, UR5, 0x200, URZ ;  /* 0x00000200050d7890 */ /* 0x000fe2000fffe03f */
[----:B------:R-:W-:Y:S01]  /*9710*/  ISETP.NE.AND P1, PT, R4, 0xf, PT ;  /* 0x0000000f0400780c */ /* 0x000fe20003f25270 */
[----:B------:R-:W-:-:S02]  /*9720*/  UIADD3.X UR5, URZ, UR21, URZ, UP0, !UPT ;  /* 0x000000153f057290 */ /* 0x000fc400087fe43f */
[----:B------:R-:W-:Y:S01]  /*9730*/  UIADD3 UR14, UR8, 0xf200, URZ ;  /* 0x0000f200080e7890 */ /* 0x000fe2000fffe03f */
[----:B------:R-:W-:Y:S02]  /*9740*/  SEL R10, RZ, 0x1, P1 ;  /* 0x00000001ff0a7807 */ /* 0x000fe40000800000 */
[----:B------:R-:W-:Y:S01]  /*9750*/  UMOV UR8, UR13 ;  /* 0x0000000d00087c82 */ /* 0x000fe20008000000 */
[----:B------:R-:W-:Y:S02]  /*9760*/  SEL R4, R4, RZ, P1 ;  /* 0x000000ff04047207 */ /* 0x000fe40000800000 */
[----:B------:R-:W-:Y:S01]  /*9770*/  LOP3.LUT R3, R3, R10, RZ, 0x3c, !PT ;  /* 0x0000000a03037212 */ /* 0x000fe200078e3cff */
[----:B------:R0:W-:Y:S02]  /*9780*/  UTMALDG.3D [UR8], [UR4], desc[UR6] ;  /* 0x00000608040075b4 */ /* 0x0001e40008011000 */
[----:B0-----:R-:W-:Y:S01]  /*9790*/  UMOV UR8, UR14 ;  /* 0x0000000e00087c82 */ /* 0x001fe20008000000 */
[----:B------:R-:W-:-:S02]  /*97a0*/  UMOV UR11, UR18 ;  /* 0x00000012000b7c82 */ /* 0x000fc40008000000 */
[----:B------:R0:W-:Y:S02]  /*97b0*/  UTMALDG.3D [UR8], [UR22], desc[UR6] ;  /* 0x00000608160075b4 */ /* 0x0001e40008011000 */
[----:B0-----:R-:W-:Y:S05]  /*97c0*/  @P3 BRA `(.L_x_219) ;  /* 0xfffffffc00483947 */ /* 0x001fea000383ffff */
.L_x_215:
[----:B------:R-:W-:Y:S05]  /*97d0*/  BSYNC B1 ;  /* 0x0000000000017941 */ /* 0x000fea0003800000 */
.L_x_214:
[----:B------:R-:W2:Y:S01]  /*97e0*/  LDL.64 R10, [R1] ;  /* 0x00000000010a7983 */ /* 0x000ea20000100a00 */
[----:B------:R-:W-:Y:S01]  /*97f0*/  LOP3.LUT P4, RZ, R8, 0xff, RZ, 0xc0, !PT ;  /* 0x000000ff08ff7812 */ /* 0x000fe2000788c0ff */
[----:B------:R-:W-:Y:S01]  /*9800*/  VIADD R4, R7, UR38 ;  /* 0x0000002607047c36 */ /* 0x000fe20008000000 */
[----:B------:R-:W-:Y:S01]  /*9810*/  ULDC.64 UR4, c[0x0][0x650] ;  /* 0x0001940000047ab9 */ /* 0x000fe20000000a00 */
[----:B------:R-:W-:Y:S01]  /*9820*/  IMAD.U32 R7, RZ, RZ, UR38 ;  /* 0x00000026ff077e24 */ /* 0x000fe2000f8e00ff */
[----:B------:R-:W-:Y:S01]  /*9830*/  UISETP.GE.U32.AND UP0, UPT, UR38, 0xf, UPT ;  /* 0x0000000f2600788c */ /* 0x000fe2000bf06070 */
[----:B------:R-:W-:Y:S01]  /*9840*/  BSSY B1, `(.L_x_220) ;  /* 0x000006f000017945 */ /* 0x000fe20003800000 */
[----:B------:R-:W-:Y:S01]  /*9850*/  ISETP.GT.U32.AND P1, PT, R4, 0xe, PT ;  /* 0x0000000e0400780c */ /* 0x000fe20003f24070 */
[----:B------:R-:W-:Y:S01]  /*9860*/  IMAD.MOV.U32 R19, RZ, RZ, -0x1 ;  /* 0xffffffffff137424 */ /* 0x000fe200078e00ff */
[----:B------:R-:W-:Y:S01]  /*9870*/  PRMT R8, RZ, 0x7610, R8 ;  /* 0x00007610ff087816 */ /* 0x000fe20000000008 */
[----:B------:R-:W-:Y:S01]  /*9880*/  IMAD.MOV.U32 R22, RZ, RZ, -0x1 ;  /* 0xffffffffff167424 */ /* 0x000fe200078e00ff */
[----:B------:R-:W-:-:S02]  /*9890*/  ISETP.LT.U32.AND P1, PT, R7, 0xf, P1 ;  /* 0x0000000f0700780c */ /* 0x000fc40000f21070 */
[----:B------:R-:W-:Y:S01]  /*98a0*/  PLOP3.LUT P3, PT, PT, PT, UP0, 0x80, 0x0 ;  /* 0x000000000000781c */ /* 0x000fe20003f6f008 */
[----:B------:R-:W0:Y:S01]  /*98b0*/  @P4 S2R R3, SR_CgaCtaId ;  /* 0x0000000000034919 */ /* 0x000e220000008800 */
[----:B------:R-:W-:-:S04]  /*98c0*/  @P4 MOV R2, 0x400 ;  /* 0x0000040000024802 */ /* 0x000fc80000000f00 */
[----:B0-----:R-:W-:Y:S01]  /*98d0*/  @P4 LEA R5, R3, R2, 0x18 ;  /* 0x0000000203054211 */ /* 0x001fe200078ec0ff */
[----:B------:R-:W-:-:S03]  /*98e0*/  IMAD.WIDE.U32 R2, R4, -0x77777777, RZ ;  /* 0x8888888904027825 */ /* 0x000fc600078e00ff */
[----:B------:R0:W-:Y:S01]  /*98f0*/  @P4 SYNCS.ARRIVE.TRANS64.A1T0 RZ, [R5+URZ+0x128], RZ ;  /* 0x000128ff05ff49a7 */ /* 0x0001e2000810003f */
[----:B------:R-:W-:Y:S01]  /*9900*/  IMAD.MOV.U32 R2, RZ, RZ, -0x1 ;  /* 0xffffffffff027424 */ /* 0x000fe200078e00ff */
[----:B0-----:R-:W-:Y:S02]  /*9910*/  SHF.R.U32.HI R5, RZ, 0x3, R3 ;  /* 0x00000003ff057819 */ /* 0x001fe40000011603 */
[----:B------:R-:W-:-:S03]  /*9920*/  SEL R3, RZ, 0x1, !P1 ;  /* 0x00000001ff037807 */ /* 0x000fc60004800000 */
[----:B------:R-:W-:Y:S01]  /*9930*/  IMAD R7, R5, -0xf, R4 ;  /* 0xfffffff105077824 */ /* 0x000fe200078e0204 */
[----:B------:R-:W-:Y:S02]  /*9940*/  LOP3.LUT R0, R0, R3, RZ, 0x3c, !PT ;  /* 0x0000000300007212 */ /* 0x000fe400078e3cff */
[----:B------:R-:W-:Y:S02]  /*9950*/  PRMT R3, RZ, 0x7610, R3 ;  /* 0x00007610ff037816 */ /* 0x000fe40000000003 */
[----:B------:R-:W-:Y:S02]  /*9960*/  @P3 LOP3.LUT R0, R0, 0x1, R5, 0x78, !PT ;  /* 0x0000000100003812 */ /* 0x000fe400078e7805 */
[----:B--2---:R-:W-:-:S04]  /*9970*/  IADD3 R18, P4, R18, R10, RZ ;  /* 0x0000000a12127210 */ /* 0x004fc80007f9e0ff */
[----:B------:R-:W-:Y:S01]  /*9980*/  ISETP.GE.U32.AND P1, PT, R18, UR4, PT ;  /* 0x0000000412007c0c */ /* 0x000fe2000bf26070 */
[----:B------:R-:W-:-:S05]  /*9990*/  IMAD.X R17, R17, 0x1, R23, P4 ;  /* 0x0000000111117824 */ /* 0x000fca00020e0617 */
[----:B------:R-:W-:-:S13]  /*99a0*/  ISETP.GE.U32.AND.EX P1, PT, R17, UR5, PT, P1 ;  /* 0x0000000511007c0c */ /* 0x000fda000bf26110 */
[----:B------:R-:W-:Y:S05]  /*99b0*/  @P1 BRA `(.L_x_221) ;  /* 0x00000004005c1947 */ /* 0x000fea0003800000 */
[----:B------:R-:W0:Y:S01]  /*99c0*/  S2R R11, SR_CTAID.X ;  /* 0x00000000000b7919 */ /* 0x000e220000002500 */
[----:B------:R-:W-:Y:S01]  /*99d0*/  ULDC.64 UR4, c[0x0][0x628] ;  /* 0x00018a0000047ab9 */ /* 0x000fe20000000a00 */
[----:B------:R-:W1:Y:S01]  /*99e0*/  LDC R12, c[0x0][0x144] ;  /* 0x00005100ff0c7b82 */ /* 0x000e620000000800 */
[----:B------:R-:W-:Y:S01]  /*99f0*/  ISETP.NE.U32.AND P1, PT, RZ, UR4, PT ;  /* 0x00000004ff007c0c */ /* 0x000fe2000bf25070 */
[----:B------:R-:W2:Y:S01]  /*9a00*/  S2R R9, SR_CTAID.Y ;  /* 0x0000000000097919 */ /* 0x000ea20000002600 */
[----:B------:R-:W-:Y:S01]  /*9a10*/  ULDC UR6, c[0x0][0x150] ;  /* 0x0000540000067ab9 */ /* 0x000fe20000000800 */
[----:B------:R-:W-:Y:S01]  /*9a20*/  ULDC UR7, c[0x0][0x630] ;  /* 0x00018c0000077ab9 */ /* 0x000fe20000000800 */
[----:B------:R-:W-:Y:S01]  /*9a30*/  ISETP.NE.AND.EX P1, PT, RZ, UR5, PT, P1 ;  /* 0x00000005ff007c0c */ /* 0x000fe2000bf25310 */
[----:B------:R-:W-:Y:S01]  /*9a40*/  IMAD.MOV.U32 R2, RZ, RZ, R18 ;  /* 0x000000ffff027224 */ /* 0x000fe200078e0012 */
[----:B0-----:R-:W-:-:S05]  /*9a50*/  I2FP.F32.U32 R3, R11 ;  /* 0x0000000b00037245 */ /* 0x001fca0000201000 */
[----:B------:R-:W-:Y:S01]  /*9a60*/  FMUL R14, R3, UR6 ;  /* 0x00000006030e7c20 */ /* 0x000fe20008400000 */
[----:B------:R-:W-:-:S05]  /*9a70*/  IMAD.MOV.U32 R3, RZ, RZ, R17 ;  /* 0x000000ffff037224 */ /* 0x000fca00078e0011 */
[----:B--2---:R-:W-:Y:S05]  /*9a80*/  @!P1 BRA `(.L_x_222) ;  /* 0x0000000000289947 */ /* 0x004fea0003800000 */
[----:B------:R-:W-:Y:S02]  /*9a90*/  ULDC UR6, c[0x0][0x634] ;  /* 0x00018d0000067ab9 */ /* 0x000fe40000000800 */
[----:B------:R-:W-:-:S05]  /*9aa0*/  IADD3 R3, P1, R18, UR6, RZ ;  /* 0x0000000612037c10 */ /* 0x000fca000ff3e0ff */
[----:B------:R-:W-:-:S04]  /*9ab0*/  IMAD.X R13, RZ, RZ, R17, P1 ;  /* 0x000000ffff0d7224 */ /* 0x000fc800008e0611 */
[----:B------:R-:W-:-:S04]  /*9ac0*/  IMAD.WIDE.U32 R4, R13, UR4, RZ ;  /* 0x000000040d047c25 */ /* 0x000fc8000f8e00ff */
[----:B------:R-:W-:-:S04]  /*9ad0*/  IMAD.WIDE.U32 R4, P1, R3, UR5, R4 ;  /* 0x0000000503047c25 */ /* 0x000fc8000f820004 */
[----:B------:R-:W-:-:S04]  /*9ae0*/  IMAD.WIDE.U32 R2, R3, UR4, RZ ;  /* 0x0000000403027c25 */ /* 0x000fc8000f8e00ff */
[----:B------:R-:W-:Y:S01]  /*9af0*/  IMAD.MOV.U32 R2, RZ, RZ, R5 ;  /* 0x000000ffff027224 */ /* 0x000fe200078e0005 */
[----:B------:R-:W-:Y:S01]  /*9b00*/  IADD3 RZ, P3, R3, R4, RZ ;  /* 0x0000000403ff7210 */ /* 0x000fe20007f7e0ff */
[----:B------:R-:W-:-:S04]  /*9b10*/  IMAD.X R3, RZ, RZ, RZ, P1 ;  /* 0x000000ffff037224 */ /* 0x000fc800008e06ff */
[----:B------:R-:W-:-:S08]  /*9b20*/  IMAD.WIDE.U32.X R2, R13, UR5, R2, P3 ;  /* 0x000000050d027c25 */ /* 0x000fd000098e0402 */
.L_x_222:
[--C-:B------:R-:W-:Y:S01]  /*9b30*/  SHF.R.U64 R10, R2, UR7, R3.reuse ;  /* 0x00000007020a7c19 */ /* 0x100fe20008001203 */
[----:B------:R-:W0:Y:S01]  /*9b40*/  F2I.U32.TRUNC.NTZ R14, R14 ;  /* 0x0000000e000e7305 */ /* 0x000e22000020f000 */
[----:B------:R-:W-:Y:S01]  /*9b50*/  SHF.R.U32.HI R2, RZ, UR7, R3 ;  /* 0x00000007ff027c19 */ /* 0x000fe20008011603 */
[----:B------:R-:W-:Y:S01]  /*9b60*/  ULDC.64 UR4, c[0x0][0x620] ;  /* 0x0001880000047ab9 */ /* 0x000fe20000000a00 */
[----:B------:R-:W-:Y:S01]  /*9b70*/  IADD3 R5, P1, RZ, -R10, RZ ;  /* 0x8000000aff057210 */ /* 0x000fe20007f3e0ff */
[----:B------:R-:W-:Y:S01]  /*9b80*/  IMAD.MOV.U32 R3, RZ, RZ, R17 ;  /* 0x000000ffff037224 */ /* 0x000fe200078e0011 */
[----:B------:R-:W-:-:S03]  /*9b90*/  ULDC.64 UR6, c[0x0][0x640] ;  /* 0x0001900000067ab9 */ /* 0x000fc60000000a00 */
[----:B------:R-:W-:Y:S01]  /*9ba0*/  IMAD.X R2, RZ, RZ, ~R2, P1 ;  /* 0x000000ffff027224 */ /* 0x000fe200008e0e02 */
[----:B------:R-:W-:-:S03]  /*9bb0*/  ISETP.NE.U32.AND P1, PT, RZ, UR6, PT ;  /* 0x00000006ff007c0c */ /* 0x000fc6000bf25070 */
[----:B------:R-:W-:Y:S01]  /*9bc0*/  IMAD R4, R2, UR4, RZ ;  /* 0x0000000402047c24 */ /* 0x000fe2000f8e02ff */
[----:B------:R-:W-:Y:S01]  /*9bd0*/  ISETP.NE.AND.EX P1, PT, RZ, UR7, PT, P1 ;  /* 0x00000007ff007c0c */ /* 0x000fe2000bf25310 */
[----:B------:R-:W-:-:S04]  /*9be0*/  IMAD.MOV.U32 R2, RZ, RZ, R18 ;  /* 0x000000ffff027224 */ /* 0x000fc800078e0012 */
[----:B------:R-:W-:Y:S01]  /*9bf0*/  IMAD.WIDE.U32 R2, R5, UR4, R2 ;  /* 0x0000000405027c25 */ /* 0x000fe2000f8e0002 */
[----:B------:R-:W-:-:S03]  /*9c00*/  ULDC UR4, c[0x0][0x618] ;  /* 0x0001860000047ab9 */ /* 0x000fc60000000800 */
[----:B------:R-:W-:Y:S01]  /*9c10*/  IMAD R5, R5, UR5, R4 ;  /* 0x0000000505057c24 */ /* 0x000fe2000f8e0204 */
[----:B------:R-:W-:Y:S01]  /*9c20*/  ULDC UR5, c[0x0][0x154] ;  /* 0x0000550000057ab9 */ /* 0x000fe20000000800 */
[----:B0-----:R-:W-:Y:S02]  /*9c30*/  IMAD.MOV R4, RZ, RZ, -R14 ;  /* 0x000000ffff047224 */ /* 0x001fe400078e0a0e */
[----:B------:R-:W0:Y:S01]  /*9c40*/  LDC R14, c[0x0][0x148] ;  /* 0x00005200ff0e7b82 */ /* 0x000e220000000800 */
[----:B------:R-:W-:Y:S02]  /*9c50*/  IMAD.IADD R3, R3, 0x1, R5 ;  /* 0x0000000103037824 */ /* 0x000fe400078e0205 */
[----:B-1----:R-:W-:Y:S01]  /*9c60*/  IMAD R11, R12, R4, R11 ;  /* 0x000000040c0b7224 */ /* 0x002fe200078e020b */
[----:B------:R-:W-:Y:S02]  /*9c70*/  I2FP.F32.U32 R4, R9 ;  /* 0x0000000900047245 */ /* 0x000fe40000201000 */
[----:B------:R-:W-:-:S02]  /*9c80*/  SHF.R.U64 R12, R2, UR4, R3 ;  /* 0x00000004020c7c19 */ /* 0x000fc40008001203 */
[----:B------:R-:W-:Y:S01]  /*9c90*/  SHF.R.U32.HI R3, RZ, UR4, R3 ;  /* 0x00000004ff037c19 */ /* 0x000fe20008011603 */
[----:B------:R-:W-:Y:S01]  /*9ca0*/  FMUL R4, R4, UR5 ;  /* 0x0000000504047c20 */ /* 0x000fe20008400000 */
[----:B------:R-:W-:Y:S02]  /*9cb0*/  ULDC UR4, c[0x0][0x608] ;  /* 0x0001820000047ab9 */ /* 0x000fe40000000800 */
[--C-:B------:R-:W-:Y:S01]  /*9cc0*/  SHF.R.U64 R15, R12, UR4, R3.reuse ;  /* 0x000000040c0f7c19 */ /* 0x100fe20008001203 */
[----:B------:R1:W2:Y:S01]  /*9cd0*/  F2I.U32.TRUNC.NTZ R20, R4 ;  /* 0x0000000400147305 */ /* 0x0002a2000020f000 */
[----:B------:R-:W-:Y:S01]  /*9ce0*/  SHF.R.U32.HI R2, RZ, UR4, R3 ;  /* 0x00000004ff027c19 */ /* 0x000fe20008011603 */
[----:B------:R-:W-:-:S03]  /*9cf0*/  ULDC UR4, c[0x0][0x658] ;  /* 0x0001960000047ab9 */ /* 0x000fc60000000800 */
[--C-:B------:R-:W-:Y:S02]  /*9d00*/  SHF.R.U64 R13, R15, UR4, R2.reuse ;  /* 0x000000040f0d7c19 */ /* 0x100fe40008001202 */
[----:B------:R-:W-:-:S03]  /*9d10*/  SHF.R.U32.HI R19, RZ, UR4, R2 ;  /* 0x00000004ff137c19 */ /* 0x000fc60008011602 */
[----:B------:R-:W-:Y:S02]  /*9d20*/  IMAD.MOV.U32 R2, RZ, RZ, R13 ;  /* 0x000000ffff027224 */ /* 0x000fe400078e000d */
[----:B------:R-:W-:Y:S01]  /*9d30*/  IMAD.MOV.U32 R3, RZ, RZ, R19 ;  /* 0x000000ffff037224 */ /* 0x000fe200078e0013 */
[----:B-1----:R-:W-:Y:S06]  /*9d40*/  @!P1 BRA `(.L_x_223) ;  /* 0x0000000000289947 */ /* 0x002fec0003800000 */
        /* <DEDUP_REMOVED lines=10> */
.L_x_223:
[----:B------:R-:W1:Y:S01]  /*9df0*/  LDC R4, c[0x0][0x65c] ;  /* 0x00019700ff047b82 */ /* 0x000e620000000800 */
[----:B------:R-:W-:Y:S01]  /*9e00*/  ULDC UR4, c[0x0][0x648] ;  /* 0x0001920000047ab9 */ /* 0x000fe20000000800 */
[----:B------:R-:W-:Y:S01]  /*9e10*/  LOP3.LUT R15, R15, UR16, RZ, 0xc0, !PT ;  /* 0x000000100f0f7c12 */ /* 0x000fe2000f8ec0ff */
[----:B--2---:R-:W-:Y:S01]  /*9e20*/  IMAD.MOV R20, RZ, RZ, -R20 ;  /* 0x000000ffff147224 */ /* 0x004fe200078e0a14 */
[----:B------:R-:W-:Y:S01]  /*9e30*/  SHF.R.U64 R2, R2, UR4, R3 ;  /* 0x0000000402027c19 */ /* 0x000fe20008001203 */
[----:B------:R-:W-:Y:S01]  /*9e40*/  ULDC UR4, c[0x0][0x638] ;  /* 0x00018e0000047ab9 */ /* 0x000fe20000000800 */
[----:B------:R-:W-:Y:S01]  /*9e50*/  LOP3.LUT R12, R12, UR15, RZ, 0xc0, !PT ;  /* 0x0000000f0c0c7c12 */ /* 0x000fe2000f8ec0ff */
[----:B------:R-:W-:Y:S01]  /*9e60*/  ULDC UR5, c[0x0][0x610] ;  /* 0x0001840000057ab9 */ /* 0x000fe20000000800 */
[----:B------:R-:W-:Y:S01]  /*9e70*/  IMAD.MOV.U32 R3, RZ, RZ, 0x1 ;  /* 0x00000001ff037424 */ /* 0x000fe200078e00ff */
[----:B-1----:R-:W-:Y:S01]  /*9e80*/  ISETP.NE.AND P1, PT, R4, 0x1, PT ;  /* 0x000000010400780c */ /* 0x002fe20003f25270 */
[----:B------:R-:W-:-:S02]  /*9e90*/  IMAD.MOV R4, RZ, RZ, -R2 ;  /* 0x000000ffff047224 */ /* 0x000fc400078e0a02 */
[----:B------:R-:W-:Y:S02]  /*9ea0*/  IMAD R2, R2, UR17, R15 ;  /* 0x0000001102027c24 */ /* 0x000fe4000f8e020f */
[----:B------:R-:W-:Y:S01]  /*9eb0*/  IMAD R13, R4, UR4, R13 ;  /* 0x00000004040d7c24 */ /* 0x000fe2000f8e020d */
[----:B------:R-:W-:-:S07]  /*9ec0*/  ULDC UR4, c[0x0][0x600] ;  /* 0x0001800000047ab9 */ /* 0x000fce0000000800 */
[----:B0-----:R-:W-:-:S04]  /*9ed0*/  @P1 IMAD R11, R14, R20, R9 ;  /* 0x000000140e0b1224 */ /* 0x001fc800078e0209 */
[----:B------:R-:W-:Y:S02]  /*9ee0*/  IMAD R11, R2, UR5, R11 ;  /* 0x00000005020b7c24 */ /* 0x000fe4000f8e020b */
[----:B------:R-:W-:-:S05]  /*9ef0*/  IMAD R2, R13, UR4, R12 ;  /* 0x000000040d027c24 */ /* 0x000fca000f8e020c */
[----:B------:R-:W-:Y:S02]  /*9f00*/  SEL R22, R2, R11, !P1 ;  /* 0x0000000b02167207 */ /* 0x000fe40004800000 */
[----:B------:R-:W-:Y:S01]  /*9f10*/  SEL R19, R11, R2, !P1 ;  /* 0x000000020b137207 */ /* 0x000fe20004800000 */
[----:B------:R-:W-:-:S07]  /*9f20*/  IMAD.MOV.U32 R2, RZ, RZ, R10 ;  /* 0x000000ffff027224 */ /* 0x000fce00078e000a */
.L_x_221:
[----:B------:R-:W-:Y:S05]  /*9f30*/  BSYNC B1 ;  /* 0x0000000000017941 */ /* 0x000fea0003800000 */
.L_x_220:
[----:B------:R-:W-:-:S13]  /*9f40*/  LOP3.LUT P1, RZ, R3, 0xff, RZ, 0xc0, !PT ;  /* 0x000000ff03ff7812 */ /* 0x000fda000782c0ff */
[----:B------:R-:W-:Y:S05]  /*9f50*/  @P1 BRA `(.L_x_224) ;  /* 0xfffffff400301947 */ /* 0x000fea000383ffff */
[----:B------:R-:W-:Y:S05]  /*9f60*/  BSYNC B0 ;  /* 0x0000000000007941 */ /* 0x000fea0003800000 */
.L_x_212:
[----:B------:R-:W-:-:S03]  /*9f70*/  UMOV UR4, 0xffffffff ;  /* 0xffffffff00047882 */ /* 0x000fc60000000000 */
[----:B------:R-:W-:Y:S05]  /*9f80*/  BRA.DIV UR4, `(.L_x_225) ;  /* 0x0000000a04cc7947 */ /* 0x000fea000b800000 */
[----:B------:R-:W-:-:S13]  /*9f90*/  ELECT P6, URZ, PT ;  /* 0x00000000003f782f */ /* 0x000fda00038c0000 */
.L_x_252:
[----:B------:R-:W-:Y:S04]  /*9fa0*/  BSSY B0, `(.L_x_226) ;  /* 0x000008e000007945 */ /* 0x000fe80003800000 */
[----:B------:R-:W-:Y:S05]  /*9fb0*/  @!P6 BRA `(.L_x_227) ;  /* 0x000000080030e947 */ /* 0x000fea0003800000 */
[----:B------:R-:W-:-:S04]  /*9fc0*/  LOP3.LUT R16, R16, 0x2, RZ, 0xfc, !PT ;  /* 0x0000000210107812 */ /* 0x000fc800078efcff */
[----:B------:R-:W-:-:S13]  /*9fd0*/  ISETP.NE.AND P0, PT, R16, 0x3, PT ;  /* 0x000000031000780c */ /* 0x000fda0003f05270 */
[----:B------:R-:W-:Y:S05]  /*9fe0*/  @!P0 BRA `(.L_x_228) ;  /* 0x0000000000048947 */ /* 0x000fea0003800000 */
[----:B------:R-:W-:Y:S01]  /*9ff0*/  BPT.TRAP 0x1 ;  /* 0x000000040000795c */ /* 0x000fe20000300000 */
.L_x_228:
[----:B------:R-:W0:Y:S01]  /*a000*/  S2R R3, SR_CgaCtaId ;  /* 0x0000000000037919 */ /* 0x000e220000008800 */
[----:B------:R-:W-:Y:S02]  /*a010*/  MOV R2, 0x400 ;  /* 0x0000040000027802 */ /* 0x000fe40000000f00 */
[----:B------:R-:W-:Y:S02]  /*a020*/  SHF.L.U32 R4, R0, 0x1f, RZ ;  /* 0x0000001f00047819 */ /* 0x000fe400000006ff */
[----:B0-----:R-:W-:-:S05]  /*a030*/  LEA R2, R3, R2, 0x18 ;  /* 0x0000000203027211 */ /* 0x001fca00078ec0ff */
[----:B------:R-:W-:-:S04]  /*a040*/  VIADD R2, R2, 0x78 ;  /* 0x0000007802027836 */ /* 0x000fc80000000000 */
[C---:B------:R-:W-:Y:S02]  /*a050*/  IMAD R9, R7.reuse, 0x8, R2 ;  /* 0x0000000807097824 */ /* 0x040fe400078e0202 */
[----:B------:R-:W-:Y:S02]  /*a060*/  VIADD R7, R7, 0x1 ;  /* 0x0000000107077836 */ /* 0x000fe40000000000 */
[----:B------:R-:W0:Y:S03]  /*a070*/  SYNCS.PHASECHK.TRANS64.TRYWAIT P0, [R9+URZ], R4 ;  /* 0x00000004090075a7 */ /* 0x000e26000800017f */
[----:B------:R-:W-:-:S04]  /*a080*/  ISETP.NE.AND P1, PT, R7, 0xf, PT ;  /* 0x0000000f0700780c */ /* 0x000fc80003f25270 */
[----:B------:R-:W-:Y:S02]  /*a090*/  SEL R3, RZ, 0x1, P1 ;  /* 0x00000001ff037807 */ /* 0x000fe40000800000 */
[----:B------:R-:W-:Y:S02]  /*a0a0*/  SEL R7, R7, RZ, P1 ;  /* 0x000000ff07077207 */ /* 0x000fe40000800000 */
[----:B------:R-:W-:-:S03]  /*a0b0*/  LOP3.LUT R6, R0, R3, RZ, 0x3c, !PT ;  /* 0x0000000300067212 */ /* 0x000fc600078e3cff */
[----:B------:R-:W-:Y:S01]  /*a0c0*/  IMAD R8, R7, 0x8, R2 ;  /* 0x0000000807087824 */ /* 0x000fe200078e0202 */
[----:B------:R-:W-:Y:S01]  /*a0d0*/  SHF.L.U32 R5, R6, 0x1f, RZ ;  /* 0x0000001f06057819 */ /* 0x000fe200000006ff */
[----:B0-----:R-:W-:Y:S06]  /*a0e0*/  @!P0 BRA `(.L_x_229) ;  /* 0x0000000800948947 */ /* 0x001fec0003800000 */
.L_x_253:
[----:B------:R-:W1:Y:S01]  /*a0f0*/  SYNCS.PHASECHK.TRANS64.TRYWAIT P0, [R8+URZ], R5 ;  /* 0x00000005080075a7 */ /* 0x000e62000800017f */
[----:B------:R-:W-:-:S05]  /*a100*/  VIADD R0, R7, 0x1 ;  /* 0x0000000107007836 */ /* 0x000fca0000000000 */
[----:B------:R-:W-:-:S04]  /*a110*/  ISETP.NE.AND P1, PT, R0, 0xf, PT ;  /* 0x0000000f0000780c */ /* 0x000fc80003f25270 */
[----:B------:R-:W-:Y:S02]  /*a120*/  SEL R3, RZ, 0x1, P1 ;  /* 0x00000001ff037807 */ /* 0x000fe40000800000 */
[----:B------:R-:W-:Y:S02]  /*a130*/  SEL R7, R0, RZ, P1 ;  /* 0x000000ff00077207 */ /* 0x000fe40000800000 */
[----:B------:R-:W-:-:S03]  /*a140*/  LOP3.LUT R6, R6, R3, RZ, 0x3c, !PT ;  /* 0x0000000306067212 */ /* 0x000fc600078e3cff */
[----:B0-----:R-:W-:Y:S01]  /*a150*/  IMAD R9, R7, 0x8, R2 ;  /* 0x0000000807097824 */ /* 0x001fe200078e0202 */
[----:B------:R-:W-:Y:S01]  /*a160*/  SHF.L.U32 R4, R6, 0x1f, RZ ;  /* 0x0000001f06047819 */ /* 0x000fe200000006ff */
[----:B-1----:R-:W-:Y:S06]  /*a170*/  @!P0 BRA `(.L_x_230) ;  /* 0x0000000800848947 */ /* 0x002fec0003800000 */
.L_x_254:
        /* <DEDUP_REMOVED lines=9> */
.L_x_255:
        /* <DEDUP_REMOVED lines=9> */
.L_x_256:
        /* <DEDUP_REMOVED lines=9> */
.L_x_257:
        /* <DEDUP_REMOVED lines=9> */
.L_x_258:
        /* <DEDUP_REMOVED lines=9> */
.L_x_259:
        /* <DEDUP_REMOVED lines=9> */
.L_x_260:
        /* <DEDUP_REMOVED lines=9> */
.L_x_261:
        /* <DEDUP_REMOVED lines=9> */
.L_x_262:
        /* <DEDUP_REMOVED lines=9> */
.L_x_263:
        /* <DEDUP_REMOVED lines=9> */
.L_x_264:
[----:B------:R-:W1:Y:S01]  /*a720*/  SYNCS.PHASECHK.TRANS64.TRYWAIT P0, [R9+URZ], R4 ;  /* 0x00000004090075a7 */ /* 0x000e62000800017f */
[----:B------:R-:W-:-:S05]  /*a730*/  VIADD R0, R7, 0x1 ;  /* 0x0000000107007836 */ /* 0x000fca0000000000 */
[----:B------:R-:W-:-:S04]  /*a740*/  ISETP.NE.AND P1, PT, R0, 0xf, PT ;  /* 0x0000000f0000780c */ /* 0x000fc80003f25270 */
[----:B------:R-:W-:Y:S02]  /*a750*/  SEL R3, RZ, 0x1, P1 ;  /* 0x00000001ff037807 */ /* 0x000fe40000800000 */
[----:B------:R-:W-:Y:S02]  /*a760*/  SEL R7, R0, RZ, P1 ;  /* 0x000000ff00077207 */ /* 0x000fe40000800000 */
[----:B------:R-:W-:-:S03]  /*a770*/  LOP3.LUT R11, R6, R3, RZ, 0x3c, !PT ;  /* 0x00000003060b7212 */ /* 0x000fc600078e3cff */
[----:B------:R-:W-:Y:S01]  /*a780*/  IMAD R6, R7, 0x8, R2 ;  /* 0x0000000807067824 */ /* 0x000fe200078e0202 */
[----:B0-----:R-:W-:Y:S01]  /*a790*/  SHF.L.U32 R5, R11, 0x1f, RZ ;  /* 0x0000001f0b057819 */ /* 0x001fe200000006ff */
[----:B-1----:R-:W-:Y:S06]  /*a7a0*/  @!P0 BRA `(.L_x_241) ;  /* 0x0000000400d48947 */ /* 0x002fec0003800000 */
.L_x_265:
[----:B------:R-:W1:Y:S01]  /*a7b0*/  SYNCS.PHASECHK.TRANS64.TRYWAIT P0, [R6+URZ], R5 ;  /* 0x00000005060075a7 */ /* 0x000e62000800017f */
[----:B------:R-:W-:-:S05]  /*a7c0*/  VIADD R0, R7, 0x1 ;  /* 0x0000000107007836 */ /* 0x000fca0000000000 */
[----:B------:R-:W-:-:S04]  /*a7d0*/  ISETP.NE.AND P1, PT, R0, 0xf, PT ;  /* 0x0000000f0000780c */ /* 0x000fc80003f25270 */
[----:B0-----:R-:W-:Y:S02]  /*a7e0*/  SEL R4, RZ, 0x1, P1 ;  /* 0x00000001ff047807 */ /* 0x001fe40000800000 */
[----:B------:R-:W-:Y:S02]  /*a7f0*/  SEL R3, R0, RZ, P1 ;  /* 0x000000ff00037207 */ /* 0x000fe40000800000 */
[----:B------:R-:W-:Y:S01]  /*a800*/  LOP3.LUT R0, R11, R4, RZ, 0x3c, !PT ;  /* 0x000000040b007212 */ /* 0x000fe200078e3cff */
[----:B-1----:R-:W-:Y:S06]  /*a810*/  @!P0 BRA `(.L_x_242) ;  /* 0x0000000400cc8947 */ /* 0x002fec0003800000 */
.L_x_266:
[----:B------:R-:W-:Y:S01]  /*a820*/  IMAD R3, R3, 0x8, R2 ;  /* 0x0000000803037824 */ /* 0x000fe200078e0202 */
[----:B------:R-:W-:-:S07]  /*a830*/  SHF.L.U32 R0, R0, 0x1f, RZ ;  /* 0x0000001f00007819 */ /* 0x000fce00000006ff */
.L_x_243:
[----:B-1----:R1:W2:Y:S02]  /*a840*/  SYNCS.PHASECHK.TRANS64.TRYWAIT P0, [R3+URZ], R0 ;  /* 0x00000000030075a7 */ /* 0x0022a4000800017f */
[----:B--2---:R-:W-:Y:S05]  /*a850*/  @!P0 NANOSLEEP.SYNCS 0x989680 ;  /* 0x009896800000895d */ /* 0x004fea0003900000 */
[----:B------:R-:W2:Y:S02]  /*a860*/  @!P0 SYNCS.PHASECHK.TRANS64 P0, [R3+URZ], R0 ;  /* 0x00000000030085a7 */ /* 0x000ea4000800007f */
[----:B--2---:R-:W-:Y:S05]  /*a870*/  @!P0 BRA `(.L_x_243) ;  /* 0xfffffffc00f08947 */ /* 0x004fea000383ffff */
.L_x_227:
[----:B------:R-:W-:Y:S05]  /*a880*/  BSYNC B0 ;  /* 0x0000000000007941 */ /* 0x000fea0003800000 */
.L_x_226:
[----:B------:R-:W-:Y:S05]  /*a890*/  EXIT ;  /* 0x000000000000794d */ /* 0x000fea0003800000 */
.L_x_16:
[----:B-1----:R1:W2:Y:S02]  /*a8a0*/  SYNCS.PHASECHK.TRANS64.TRYWAIT P0, [R119+URZ], R0 ;  /* 0x00000000770075a7 */ /* 0x0022a4000800017f */
[----:B--2---:R-:W-:Y:S05]  /*a8b0*/  @!P0 NANOSLEEP.SYNCS 0x989680 ;  /* 0x009896800000895d */ /* 0x004fea0003900000 */
[----:B------:R-:W2:Y:S02]  /*a8c0*/  @!P0 SYNCS.PHASECHK.TRANS64 P0, [R119+URZ], R0 ;  /* 0x00000000770085a7 */ /* 0x000ea4000800007f */
[----:B--2---:R-:W-:Y:S05]  /*a8d0*/  @!P0 BRA `(.L_x_16) ;  /* 0xfffffffc00f08947 */ /* 0x004fea000383ffff */
[----:B------:R-:W-:Y:S05]  /*a8e0*/  BRA `(.L_x_244) ;  /* 0xffffff6c00487947 */ /* 0x000fea000383ffff */
.L_x_21:
[----:B--2---:R2:W3:Y:S02]  /*a8f0*/  SYNCS.PHASECHK.TRANS64.TRYWAIT P1, [R3+URZ], R0 ;  /* 0x00000000030075a7 */ /* 0x0044e4000802017f */
[----:B---3--:R-:W-:Y:S05]  /*a900*/  @!P1 NANOSLEEP.SYNCS 0x989680 ;  /* 0x009896800000995d */ /* 0x008fea0003900000 */
[----:B------:R-:W3:Y:S02]  /*a910*/  @!P1 SYNCS.PHASECHK.TRANS64 P1, [R3+URZ], R0 ;  /* 0x00000000030095a7 */ /* 0x000ee4000802007f */
[----:B---3--:R-:W-:Y:S05]  /*a920*/  @!P1 BRA `(.L_x_21) ;  /* 0xfffffffc00f09947 */ /* 0x008fea000383ffff */
[----:B------:R-:W-:Y:S05]  /*a930*/  BRA `(.L_x_20) ;  /* 0xffffff6c00b47947 */ /* 0x000fea000383ffff */
.L_x_26:
[----:B--2---:R-:W-:-:S04]  /*a940*/  IMAD.U32 R4, RZ, RZ, UR8 ;  /* 0x00000008ff047e24 */ /* 0x004fc8000f8e00ff */
[----:B------:R2:W3:Y:S03]  /*a950*/  SYNCS.PHASECHK.TRANS64.TRYWAIT P1, [R4+URZ], R3 ;  /* 0x00000003040075a7 */ /* 0x0004e6000802017f */
[----:B---3--:R-:W-:Y:S05]  /*a960*/  @!P1 NANOSLEEP.SYNCS 0x989680 ;  /* 0x009896800000995d */ /* 0x008fea0003900000 */
[----:B------:R-:W3:Y:S02]  /*a970*/  @!P1 SYNCS.PHASECHK.TRANS64 P1, [R4+URZ], R3 ;  /* 0x00000003040095a7 */ /* 0x000ee4000802007f */
[----:B---3--:R-:W-:Y:S05]  /*a980*/  @!P1 BRA `(.L_x_26) ;  /* 0xfffffffc00ec9947 */ /* 0x008fea000383ffff */
[----:B------:R-:W-:Y:S05]  /*a990*/  BRA `(.L_x_25) ;  /* 0xffffff7800747947 */ /* 0x000fea000383ffff */
.L_x_32:
[----:B-1----:R1:W2:Y:S02]  /*a9a0*/  SYNCS.PHASECHK.TRANS64.TRYWAIT P0, [R119+URZ+0x10], R0 ;  /* 0x00001000770075a7 */ /* 0x0022a4000800017f */
[----:B--2---:R-:W-:Y:S05]  /*a9b0*/  @!P0 NANOSLEEP.SYNCS 0x989680 ;  /* 0x009896800000895d */ /* 0x004fea0003900000 */
[----:B------:R-:W2:Y:S02]  /*a9c0*/  @!P0 SYNCS.PHASECHK.TRANS64 P0, [R119+URZ+0x10], R0 ;  /* 0x00001000770085a7 */ /* 0x000ea4000800007f */
[----:B--2---:R-:W-:Y:S05]  /*a9d0*/  @!P0 BRA `(.L_x_32) ;  /* 0xfffffffc00f08947 */ /* 0x004fea000383ffff */
[----:B------:R-:W-:Y:S05]  /*a9e0*/  BRA `(.L_x_245) ;  /* 0xffffff8400547947 */ /* 0x000fea000383ffff */
.L_x_213:
[----:B------:R-:W-:Y:S01]  /*a9f0*/  BSSY B1, `(.L_x_246) ;  /* 0x0000006000017945 */ /* 0x000fe20003800000 */
[----:B------:R-:W-:-:S07]  /*aa00*/  IMAD.MOV.U32 R15, RZ, RZ, -0x1 ;  /* 0xffffffffff0f7424 */ /* 0x000fce00078e00ff */
[----:B-----5:R-:W-:Y:S05]  /*aa10*/  WARPSYNC.COLLECTIVE R15, `(.L_x_247) ;  /* 0x000000000f0c7348 */ /* 0x020fea0003c00000 */
[----:B------:R-:W-:Y:S02]  /*aa20*/  ELECT P6, UR62, PT ;  /* 0x00000000003e782f */ /* 0x000fe400038c0000 */
[----:B------:R-:W-:Y:S01]  /*aa30*/  MOV R14, UR62 ;  /* 0x0000003e000e7c02 */ /* 0x000fe20008000f00 */
[----:B-----5:R-:W-:Y:S10]  /*aa40*/  ENDCOLLECTIVE ;  /* 0x000000000000791b */ /* 0x020ff40003800000 */
.L_x_247:
[----:B------:R-:W-:Y:S05]  /*aa50*/  BSYNC B1 ;  /* 0x0000000000017941 */ /* 0x000fea0003800000 */
.L_x_246:
[----:B------:R-:W-:Y:S05]  /*aa60*/  BRA `(.L_x_248) ;  /* 0xffffffe800787947 */ /* 0x000fea000383ffff */
.L_x_216:
[----:B0-----:R0:W1:Y:S02]  /*aa70*/  SYNCS.PHASECHK.TRANS64.TRYWAIT P1, [R10+URZ+0x78], R5 ;  /* 0x000078050a0075a7 */ /* 0x001064000802017f */
[----:B-1----:R-:W-:Y:S05]  /*aa80*/  @!P1 NANOSLEEP.SYNCS 0x989680 ;  /* 0x009896800000995d */ /* 0x002fea0003900000 */
[----:B------:R-:W1:Y:S02]  /*aa90*/  @!P1 SYNCS.PHASECHK.TRANS64 P1, [R10+URZ+0x78], R5 ;  /* 0x000078050a0095a7 */ /* 0x000e64000802007f */
[----:B-1----:R-:W-:Y:S05]  /*aaa0*/  @!P1 BRA `(.L_x_216) ;  /* 0xfffffffc00f09947 */ /* 0x002fea000383ffff */
[----:B------:R-:W-:Y:S05]  /*aab0*/  BRA `(.L_x_249) ;  /* 0xffffffe800ac7947 */ /* 0x000fea000383ffff */
.L_x_225:
[----:B------:R-:W-:Y:S01]  /*aac0*/  BSSY B0, `(.L_x_250) ;  /* 0x0000006000007945 */ /* 0x000fe20003800000 */
[----:B------:R-:W-:-:S07]  /*aad0*/  IMAD.MOV.U32 R15, RZ, RZ, -0x1 ;  /* 0xffffffffff0f7424 */ /* 0x000fce00078e00ff */
[----:B-----5:R-:W-:Y:S05]  /*aae0*/  WARPSYNC.COLLECTIVE R15, `(.L_x_251) ;  /* 0x000000000f0c7348 */ /* 0x020fea0003c00000 */
[----:B------:R-:W-:Y:S02]  /*aaf0*/  ELECT P6, UR62, PT ;  /* 0x00000000003e782f */ /* 0x000fe400038c0000 */
[----:B------:R-:W-:Y:S01]  /*ab00*/  MOV R14, UR62 ;  /* 0x0000003e000e7c02 */ /* 0x000fe20008000f00 */
[----:B-----5:R-:W-:Y:S10]  /*ab10*/  ENDCOLLECTIVE ;  /* 0x000000000000791b */ /* 0x020ff40003800000 */
.L_x_251:
[----:B------:R-:W-:Y:S05]  /*ab20*/  BSYNC B0 ;  /* 0x0000000000007941 */ /* 0x000fea0003800000 */
.L_x_250:
[----:B------:R-:W-:Y:S05]  /*ab30*/  BRA `(.L_x_252) ;  /* 0xfffffff400187947 */ /* 0x000fea000383ffff */
.L_x_229:
[----:B0-----:R0:W1:Y:S02]  /*ab40*/  SYNCS.PHASECHK.TRANS64.TRYWAIT P0, [R9+URZ], R4 ;  /* 0x00000004090075a7 */ /* 0x001064000800017f */
[----:B-1----:R-:W-:Y:S05]  /*ab50*/  @!P0 NANOSLEEP.SYNCS 0x989680 ;  /* 0x009896800000895d */ /* 0x002fea0003900000 */
[----:B------:R-:W1:Y:S02]  /*ab60*/  @!P0 SYNCS.PHASECHK.TRANS64 P0, [R9+URZ], R4 ;  /* 0x00000004090085a7 */ /* 0x000e64000800007f */
[----:B-1----:R-:W-:Y:S05]  /*ab70*/  @!P0 BRA `(.L_x_229) ;  /* 0xfffffffc00f08947 */ /* 0x002fea000383ffff */
[----:B------:R-:W-:Y:S05]  /*ab80*/  BRA `(.L_x_253) ;  /* 0xfffffff400587947 */ /* 0x000fea000383ffff */
.L_x_230:
[----:B0-----:R0:W1:Y:S02]  /*ab90*/  SYNCS.PHASECHK.TRANS64.TRYWAIT P0, [R8+URZ], R5 ;  /* 0x00000005080075a7 */ /* 0x001064000800017f */
[----:B-1----:R-:W-:Y:S05]  /*aba0*/  @!P0 NANOSLEEP.SYNCS 0x989680 ;  /* 0x009896800000895d */ /* 0x002fea0003900000 */
[----:B------:R-:W1:Y:S02]  /*abb0*/  @!P0 SYNCS.PHASECHK.TRANS64 P0, [R8+URZ], R5 ;  /* 0x00000005080085a7 */ /* 0x000e64000800007f */
[----:B-1----:R-:W-:Y:S05]  /*abc0*/  @!P0 BRA `(.L_x_230) ;  /* 0xfffffffc00f08947 */ /* 0x002fea000383ffff */
[----:B------:R-:W-:Y:S05]  /*abd0*/  BRA `(.L_x_254) ;  /* 0xfffffff400687947 */ /* 0x000fea000383ffff */
.L_x_231:
[----:B0-----:R0:W1:Y:S02]  /*abe0*/  SYNCS.PHASECHK.TRANS64.TRYWAIT P0, [R9+URZ], R4 ;  /* 0x00000004090075a7 */ /* 0x001064000800017f */
[----:B-1----:R-:W-:Y:S05]  /*abf0*/  @!P0 NANOSLEEP.SYNCS 0x989680 ;  /* 0x009896800000895d */ /* 0x002fea0003900000 */
[----:B------:R-:W1:Y:S02]  /*ac00*/  @!P0 SYNCS.PHASECHK.TRANS64 P0, [R9+URZ], R4 ;  /* 0x00000004090085a7 */ /* 0x000e64000800007f */
[----:B-1----:R-:W-:Y:S05]  /*ac10*/  @!P0 BRA `(.L_x_231) ;  /* 0xfffffffc00f08947 */ /* 0x002fea000383ffff */
[----:B------:R-:W-:Y:S05]  /*ac20*/  BRA `(.L_x_255) ;  /* 0xfffffff400787947 */ /* 0x000fea000383ffff */
.L_x_232:
[----:B0-----:R0:W1:Y:S02]  /*ac30*/  SYNCS.PHASECHK.TRANS64.TRYWAIT P0, [R8+URZ], R5 ;  /* 0x00000005080075a7 */ /* 0x001064000800017f */
[----:B-1----:R-:W-:Y:S05]  /*ac40*/  @!P0 NANOSLEEP.SYNCS 0x989680 ;  /* 0x009896800000895d */ /* 0x002fea0003900000 */
[----:B------:R-:W1:Y:S02]  /*ac50*/  @!P0 SYNCS.PHASECHK.TRANS64 P0, [R8+URZ], R5 ;  /* 0x00000005080085a7 */ /* 0x000e64000800007f */
[----:B-1----:R-:W-:Y:S05]  /*ac60*/  @!P0 BRA `(.L_x_232) ;  /* 0xfffffffc00f08947 */ /* 0x002fea000383ffff */
[----:B------:R-:W-:Y:S05]  /*ac70*/  BRA `(.L_x_256) ;  /* 0xfffffff400887947 */ /* 0x000fea000383ffff */
.L_x_233:
[----:B0-----:R0:W1:Y:S02]  /*ac80*/  SYNCS.PHASECHK.TRANS64.TRYWAIT P0, [R9+URZ], R4 ;  /* 0x00000004090075a7 */ /* 0x001064000800017f */
[----:B-1----:R-:W-:Y:S05]  /*ac90*/  @!P0 NANOSLEEP.SYNCS 0x989680 ;  /* 0x009896800000895d */ /* 0x002fea0003900000 */
[----:B------:R-:W1:Y:S02]  /*aca0*/  @!P0 SYNCS.PHASECHK.TRANS64 P0, [R9+URZ], R4 ;  /* 0x00000004090085a7 */ /* 0x000e64000800007f */
[----:B-1----:R-:W-:Y:S05]  /*acb0*/  @!P0 BRA `(.L_x_233) ;  /* 0xfffffffc00f08947 */ /* 0x002fea000383ffff */
[----:B------:R-:W-:Y:S05]  /*acc0*/  BRA `(.L_x_257) ;  /* 0xfffffff400987947 */ /* 0x000fea000383ffff */
.L_x_234:
[----:B0-----:R0:W1:Y:S02]  /*acd0*/  SYNCS.PHASECHK.TRANS64.TRYWAIT P0, [R8+URZ], R5 ;  /* 0x00000005080075a7 */ /* 0x001064000800017f */
[----:B-1----:R-:W-:Y:S05]  /*ace0*/  @!P0 NANOSLEEP.SYNCS 0x989680 ;  /* 0x009896800000895d */ /* 0x002fea0003900000 */
[----:B------:R-:W1:Y:S02]  /*acf0*/  @!P0 SYNCS.PHASECHK.TRANS64 P0, [R8+URZ], R5 ;  /* 0x00000005080085a7 */ /* 0x000e64000800007f */
[----:B-1----:R-:W-:Y:S05]  /*ad00*/  @!P0 BRA `(.L_x_234) ;  /* 0xfffffffc00f08947 */ /* 0x002fea000383ffff */
[----:B------:R-:W-:Y:S05]  /*ad10*/  BRA `(.L_x_258) ;  /* 0xfffffff400a87947 */ /* 0x000fea000383ffff */
.L_x_235:
[----:B0-----:R0:W1:Y:S02]  /*ad20*/  SYNCS.PHASECHK.TRANS64.TRYWAIT P0, [R9+URZ], R4 ;  /* 0x00000004090075a7 */ /* 0x001064000800017f */
[----:B-1----:R-:W-:Y:S05]  /*ad30*/  @!P0 NANOSLEEP.SYNCS 0x989680 ;  /* 0x009896800000895d */ /* 0x002fea0003900000 */
[----:B------:R-:W1:Y:S02]  /*ad40*/  @!P0 SYNCS.PHASECHK.TRANS64 P0, [R9+URZ], R4 ;  /* 0x00000004090085a7 */ /* 0x000e64000800007f */
[----:B-1----:R-:W-:Y:S05]  /*ad50*/  @!P0 BRA `(.L_x_235) ;  /* 0xfffffffc00f08947 */ /* 0x002fea000383ffff */
[----:B------:R-:W-:Y:S05]  /*ad60*/  BRA `(.L_x_259) ;  /* 0xfffffff400b87947 */ /* 0x000fea000383ffff */
.L_x_236:
[----:B0-----:R0:W1:Y:S02]  /*ad70*/  SYNCS.PHASECHK.TRANS64.TRYWAIT P0, [R8+URZ], R5 ;  /* 0x00000005080075a7 */ /* 0x001064000800017f */
[----:B-1----:R-:W-:Y:S05]  /*ad80*/  @!P0 NANOSLEEP.SYNCS 0x989680 ;  /* 0x009896800000895d */ /* 0x002fea0003900000 */
[----:B------:R-:W1:Y:S02]  /*ad90*/  @!P0 SYNCS.PHASECHK.TRANS64 P0, [R8+URZ], R5 ;  /* 0x00000005080085a7 */ /* 0x000e64000800007f */
[----:B-1----:R-:W-:Y:S05]  /*ada0*/  @!P0 BRA `(.L_x_236) ;  /* 0xfffffffc00f08947 */ /* 0x002fea000383ffff */
[----:B------:R-:W-:Y:S05]  /*adb0*/  BRA `(.L_x_260) ;  /* 0xfffffff400c87947 */ /* 0x000fea000383ffff */
.L_x_237:
[----:B0-----:R0:W1:Y:S02]  /*adc0*/  SYNCS.PHASECHK.TRANS64.TRYWAIT P0, [R9+URZ], R4 ;  /* 0x00000004090075a7 */ /* 0x001064000800017f */
[----:B-1----:R-:W-:Y:S05]  /*add0*/  @!P0 NANOSLEEP.SYNCS 0x989680 ;  /* 0x009896800000895d */ /* 0x002fea0003900000 */
[----:B------:R-:W1:Y:S02]  /*ade0*/  @!P0 SYNCS.PHASECHK.TRANS64 P0, [R9+URZ], R4 ;  /* 0x00000004090085a7 */ /* 0x000e64000800007f */
[----:B-1----:R-:W-:Y:S05]  /*adf0*/  @!P0 BRA `(.L_x_237) ;  /* 0xfffffffc00f08947 */ /* 0x002fea000383ffff */
[----:B------:R-:W-:Y:S05]  /*ae00*/  BRA `(.L_x_261) ;  /* 0xfffffff400d87947 */ /* 0x000fea000383ffff */
.L_x_238:
[----:B0-----:R0:W1:Y:S02]  /*ae10*/  SYNCS.PHASECHK.TRANS64.TRYWAIT P0, [R8+URZ], R5 ;  /* 0x00000005080075a7 */ /* 0x001064000800017f */
[----:B-1----:R-:W-:Y:S05]  /*ae20*/  @!P0 NANOSLEEP.SYNCS 0x989680 ;  /* 0x009896800000895d */ /* 0x002fea0003900000 */
[----:B------:R-:W1:Y:S02]  /*ae30*/  @!P0 SYNCS.PHASECHK.TRANS64 P0, [R8+URZ], R5 ;  /* 0x00000005080085a7 */ /* 0x000e64000800007f */
[----:B-1----:R-:W-:Y:S05]  /*ae40*/  @!P0 BRA `(.L_x_238) ;  /* 0xfffffffc00f08947 */ /* 0x002fea000383ffff */
[----:B------:R-:W-:Y:S05]  /*ae50*/  BRA `(.L_x_262) ;  /* 0xfffffff400e87947 */ /* 0x000fea000383ffff */
.L_x_239:
[----:B0-----:R0:W1:Y:S02]  /*ae60*/  SYNCS.PHASECHK.TRANS64.TRYWAIT P0, [R9+URZ], R4 ;  /* 0x00000004090075a7 */ /* 0x001064000800017f */
[----:B-1----:R-:W-:Y:S05]  /*ae70*/  @!P0 NANOSLEEP.SYNCS 0x989680 ;  /* 0x009896800000895d */ /* 0x002fea0003900000 */
[----:B------:R-:W1:Y:S02]  /*ae80*/  @!P0 SYNCS.PHASECHK.TRANS64 P0, [R9+URZ], R4 ;  /* 0x00000004090085a7 */ /* 0x000e64000800007f */
[----:B-1----:R-:W-:Y:S05]  /*ae90*/  @!P0 BRA `(.L_x_239) ;  /* 0xfffffffc00f08947 */ /* 0x002fea000383ffff */
[----:B------:R-:W-:Y:S05]  /*aea0*/  BRA `(.L_x_263) ;  /* 0xfffffff400f87947 */ /* 0x000fea000383ffff */
.L_x_240:
[----:B0-----:R0:W1:Y:S02]  /*aeb0*/  SYNCS.PHASECHK.TRANS64.TRYWAIT P0, [R8+URZ], R5 ;  /* 0x00000005080075a7 */ /* 0x001064000800017f */
[----:B-1----:R-:W-:Y:S05]  /*aec0*/  @!P0 NANOSLEEP.SYNCS 0x989680 ;  /* 0x009896800000895d */ /* 0x002fea0003900000 */
[----:B------:R-:W1:Y:S02]  /*aed0*/  @!P0 SYNCS.PHASECHK.TRANS64 P0, [R8+URZ], R5 ;  /* 0x00000005080085a7 */ /* 0x000e64000800007f */
[----:B-1----:R-:W-:Y:S05]  /*aee0*/  @!P0 BRA `(.L_x_240) ;  /* 0xfffffffc00f08947 */ /* 0x002fea000383ffff */
[----:B------:R-:W-:Y:S05]  /*aef0*/  BRA `(.L_x_264) ;  /* 0xfffffff800087947 */ /* 0x000fea000383ffff */
.L_x_241:
[----:B0-----:R0:W1:Y:S02]  /*af00*/  SYNCS.PHASECHK.TRANS64.TRYWAIT P0, [R9+URZ], R4 ;  /* 0x00000004090075a7 */ /* 0x001064000800017f */
[----:B-1----:R-:W-:Y:S05]  /*af10*/  @!P0 NANOSLEEP.SYNCS 0x989680 ;  /* 0x009896800000895d */ /* 0x002fea0003900000 */
[----:B------:R-:W1:Y:S02]  /*af20*/  @!P0 SYNCS.PHASECHK.TRANS64 P0, [R9+URZ], R4 ;  /* 0x00000004090085a7 */ /* 0x000e64000800007f */
[----:B-1----:R-:W-:Y:S05]  /*af30*/  @!P0 BRA `(.L_x_241) ;  /* 0xfffffffc00f08947 */ /* 0x002fea000383ffff */
[----:B------:R-:W-:Y:S05]  /*af40*/  BRA `(.L_x_265) ;  /* 0xfffffff800187947 */ /* 0x000fea000383ffff */
.L_x_242:
[----:B0-----:R0:W1:Y:S02]  /*af50*/  SYNCS.PHASECHK.TRANS64.TRYWAIT P0, [R6+URZ], R5 ;  /* 0x00000005060075a7 */ /* 0x001064000800017f */
[----:B-1----:R-:W-:Y:S05]  /*af60*/  @!P0 NANOSLEEP.SYNCS 0x989680 ;  /* 0x009896800000895d */ /* 0x002fea0003900000 */
[----:B------:R-:W1:Y:S02]  /*af70*/  @!P0 SYNCS.PHASECHK.TRANS64 P0, [R6+URZ], R5 ;  /* 0x00000005060085a7 */ /* 0x000e64000800007f */
[----:B-1----:R-:W-:Y:S05]  /*af80*/  @!P0 BRA `(.L_x_242) ;  /* 0xfffffffc00f08947 */ /* 0x002fea000383ffff */
[----:B------:R-:W-:Y:S05]  /*af90*/  BRA `(.L_x_266) ;  /* 0xfffffff800207947 */ /* 0x000fea000383ffff */
.L_x_267:
[----:B------:R-:W-:-:S00]  /*afa0*/  BRA `(.L_x_267) ;  /* 0xfffffffc00fc7947 */ /* 0x000fc0000383ffff */
[----:B------:R-:W-:-:S00]  /*afb0*/  NOP ;  /* 0x0000000000007918 */ /* 0x000fc00000000000 */
        /* <DEDUP_REMOVED lines=12> */
.L_x_268:


//--------------------- .nv.global.init           --------------------------
	.section	.nv.global.init,"aw",@progbits
.nv.global.init:
	.type		$str$22,@object
	.size		$str$22,($str$23 - $str$22)
$str$22:
        /*0000*/ 	.byte	0x6b, 0x5f, 0x74, 0x69, 0x6c, 0x65, 0x5f, 0x63, 0x6f, 0x75, 0x6e, 0x74, 0x20, 0x3e, 0x3d, 0x20
        /*0010*/ 	.byte	0x31, 0x00
	.type		$str$23,@object
	.size		$str$23,(__unnamed_1 - $str$23)
$str$23:
        /*0012*/ 	.byte	0x2f, 0x74, 0x6d, 0x70, 0x2f, 0x63, 0x75, 0x74, 0x6c, 0x61, 0x73, 0x73, 0x5f, 0x73, 0x77, 0x65
        /*0022*/ 	.byte	0x65, 0x70, 0x5f, 0x73, 0x72, 0x63, 0x2f, 0x69, 0x6e, 0x63, 0x6c, 0x75, 0x64, 0x65, 0x2f, 0x63
        /*0032*/ 	.byte	0x75, 0x74, 0x6c, 0x61, 0x73, 0x73, 0x2f, 0x67, 0x65, 0x6d, 0x6d, 0x2f, 0x63, 0x6f, 0x6c, 0x6c
        /*0042*/ 	.byte	0x65, 0x63, 0x74, 0x69, 0x76, 0x65, 0x2f, 0x73, 0x6d, 0x39, 0x30, 0x5f, 0x6d, 0x6d, 0x61, 0x5f
        /*0052*/ 	.byte	0x74, 0x6d, 0x61, 0x5f, 0x67, 0x6d, 0x6d, 0x61, 0x5f, 0x73, 0x73, 0x5f, 0x77, 0x61, 0x72, 0x70
        /*0062*/ 	.byte	0x73, 0x70, 0x65, 0x63, 0x69, 0x61, 0x6c, 0x69, 0x7a, 0x65, 0x64, 0x2e, 0x68, 0x70, 0x70, 0x00
	.type		__unnamed_1,@object
	.size		__unnamed_1,(.L_0 - __unnamed_1)
__unnamed_1:
        /*0072*/ 	.byte	0x76, 0x6f, 0x69, 0x64, 0x20, 0x63, 0x75, 0x74, 0x6c, 0x61, 0x73, 0x73, 0x3a, 0x3a, 0x67, 0x65
        /* <DEDUP_REMOVED lines=180> */
        /*0bc2*/ 	.byte	0x00
.L_0:


//--------------------- .nv.shared._ZN7cutlass13device_kernelINS_4gemm6kernel13GemmUniversalIN4cute5tupleIJiiiiEEENS1_10collective13CollectiveMmaINS1_34MainloopSm90TmaGmmaWarpSpecializedILi15ENS5_IJNS4_1CILi1EEESB_SB_EEENS1_32KernelTmaWarpSpecializedPingpongEEENS5_IJNSA_ILi64EEENSA_ILi176EEENSA_ILi32EEEEEENS_10bfloat16_tENS5_IJlSB_lEEESJ_SK_NS4_8TiledMMAINS4_8MMA_AtomIJNS4_4SM904GMMA27MMA_64x16x16_F32BF16BF16_SSILNSO_5MajorE0ELSQ_0ELNSO_7ScaleInE1ELSR_1EEEEEENS4_6LayoutISC_NS5_IJNSA_ILi0EEESV_SV_EEEEENS5_IJNS4_10UnderscoreESY_SY_EEEEENS4_13SM90_TMA_LOADENS4_14ComposedLayoutINS4_7SwizzleILi2ELi4ELi3EEENS4_18smem_ptr_flag_bitsILi16EEENSU_INS5_IJNSA_ILi8EEESH_EEENS5_IJSH_SB_EEEEEEEvNS4_8identityES11_S1B_vS1C_EENS_8epilogue10collective6detail29Sm90TmaWarpSpecializedAdapterINS1F_15DefaultEpilogueISJ_SK_SK_NS1E_6thread17LinearCombinationISJ_Li1EffLNS1J_9ScaleType4KindE0ELNS_15FloatRoundStyleE2ESJ_EENS1_15EpilogueDefaultEEEEEvvEEEEvNT_6ParamsE --------------------------
	.section	.nv.shared._ZN7cutlass13device_kernelINS_4gemm6kernel13GemmUniversalIN4cute5tupleIJiiiiEEENS1_10collective13CollectiveMmaINS1_34MainloopSm90TmaGmmaWarpSpecializedILi15ENS5_IJNS4_1CILi1EEESB_SB_EEENS1_32KernelTmaWarpSpecializedPingpongEEENS5_IJNSA_ILi64EEENSA_ILi176EEENSA_ILi32EEEEEENS_10bfloat16_tENS5_IJlSB_lEEESJ_SK_NS4_8TiledMMAINS4_8MMA_AtomIJNS4_4SM904GMMA27MMA_64x16x16_F32BF16BF16_SSILNSO_5MajorE0ELSQ_0ELNSO_7ScaleInE1ELSR_1EEEEEENS4_6LayoutISC_NS5_IJNSA_ILi0EEESV_SV_EEEEENS5_IJNS4_10UnderscoreESY_SY_EEEEENS4_13SM90_TMA_LOADENS4_14ComposedLayoutINS4_7SwizzleILi2ELi4ELi3EEENS4_18smem_ptr_flag_bitsILi16EEENSU_INS5_IJNSA_ILi8EEESH_EEENS5_IJSH_SB_EEEEEEEvNS4_8identityES11_S1B_vS1C_EENS_8epilogue10collective6detail29Sm90TmaWarpSpecializedAdapterINS1F_15DefaultEpilogueISJ_SK_SK_NS1E_6thread17LinearCombinationISJ_Li1EffLNS1J_9ScaleType4KindE0ELNS_15FloatRoundStyleE2ESJ_EENS1_15EpilogueDefaultEEEEEvvEEEEvNT_6ParamsE,"aw",@nobits
	.sectionflags	@""
	.align	16
	.zero		1024


//--------------------- .nv.shared.reserved.0     --------------------------
	.section	.nv.shared.reserved.0,"aw",@nobits
	.weak		__nv_reservedSMEM_offset_0_alias
	.size		__nv_reservedSMEM_offset_0_alias, 0, 0
	.other		__nv_reservedSMEM_offset_0_alias,@"STO_CUDA_RESERVED_SHARED STV_DEFAULT"
__nv_reservedSMEM_offset_0_alias:
	.zero		0


//--------------------- .nv.global                --------------------------
	.section	.nv.global,"aw",@nobits
.nv.global:
	.type		_ZN39_INTERNAL_7d0020af_4_k_cu_27dfee84_95814cute1_E,@object
	.size		_ZN39_INTERNAL_7d0020af_4_k_cu_27dfee84_95814cute1_E,(_ZN39_INTERNAL_7d0020af_4_k_cu_27dfee84_95814cuda3std3__45__cpo6cbeginE - _ZN39_INTERNAL_7d0020af_4_k_cu_27dfee84_95814cute1_E)
_ZN39_INTERNAL_7d0020af_4_k_cu_27dfee84_95814cute1_E:
	.zero		1
	.type		_ZN39_INTERNAL_7d0020af_4_k_cu_27dfee84_95814cuda3std3__45__cpo6cbeginE,@object
	.size		_ZN39_INTERNAL_7d0020af_4_k_cu_27dfee84_95814cuda3std3__45__cpo6cbeginE,(_ZN39_INTERNAL_7d0020af_4_k_cu_27dfee84_95814cuda3std3__48in_placeE - _ZN39_INTERNAL_7d0020af_4_k_cu_27dfee84_95814cuda3std3__45__cpo6cbeginE)
_ZN39_INTERNAL_7d0020af_4_k_cu_27dfee84_95814cuda3std3__45__cpo6cbeginE:
	.zero		1
	.type		_ZN39_INTERNAL_7d0020af_4_k_cu_27dfee84_95814cuda3std3__48in_placeE,@object
	.size		_ZN39_INTERNAL_7d0020af_4_k_cu_27dfee84_95814cuda3std3__48in_placeE,(_ZN39_INTERNAL_7d0020af_4_k_cu_27dfee84_95814cuda3std6ranges3__45__cpo9iter_moveE - _ZN39_INTERNAL_7d0020af_4_k_cu_27dfee84_95814cuda3std3__48in_placeE)
_ZN39_INTERNAL_7d0020af_4_k_cu_27dfee84_95814cuda3std3__48in_placeE:
	.zero		1
	.type		_ZN39_INTERNAL_7d0020af_4_k_cu_27dfee84_95814cuda3std6ranges3__45__cpo9iter_moveE,@object
	.size		_ZN39_INTERNAL_7d0020af_4_k_cu_27dfee84_95814cuda3std6ranges3__45__cpo9iter_moveE,(_ZN39_INTERNAL_7d0020af_4_k_cu_27dfee84_95814cuda3std3__45__cpo5beginE - _ZN39_INTERNAL_7d0020af_4_k_cu_27dfee84_95814cuda3std6ranges3__45__cpo9iter_moveE)
_ZN39_INTERNAL_7d0020af_4_k_cu_27dfee84_95814cuda3std6ranges3__45__cpo9iter_moveE:
	.zero		1
	.type		_ZN39_INTERNAL_7d0020af_4_k_cu_27dfee84_95814cuda3std3__45__cpo5beginE,@object
	.size		_ZN39_INTERNAL_7d0020af_4_k_cu_27dfee84_95814cuda3std3__45__cpo5beginE,(_ZN39_INTERNAL_7d0020af_4_k_cu_27dfee84_95814cuda3std3__441_GLOBAL__N__7d0020af_4_k_cu_27dfee84_95816ignoreE - _ZN39_INTERNAL_7d0020af_4_k_cu_27dfee84_95814cuda3std3__45__cpo5beginE)
_ZN39_INTERNAL_7d0020af_4_k_cu_27dfee84_95814cuda3std3__45__cpo5beginE:
	.zero		1
	.type		_ZN39_INTERNAL_7d0020af_4_k_cu_27dfee84_95814cuda3std3__441_GLOBAL__N__7d0020af_4_k_cu_27dfee84_95816ignoreE,@object
	.size		_ZN39_INTERNAL_7d0020af_4_k_cu_27dfee84_95814cuda3std3__441_GLOBAL__N__7d0020af_4_k_cu_27dfee84_95816ignoreE,(_ZN39_INTERNAL_7d0020af_4_k_cu_27dfee84_95814cute7productE - _ZN39_INTERNAL_7d0020af_4_k_cu_27dfee84_95814cuda3std3__441_GLOBAL__N__7d0020af_4_k_cu_27dfee84_95816ignoreE)
_ZN39_INTERNAL_7d0020af_4_k_cu_27dfee84_95814cuda3std3__441_GLOBAL__N__7d0020af_4_k_cu_27dfee84_95816ignoreE:
	.zero		1
	.type		_ZN39_INTERNAL_7d0020af_4_k_cu_27dfee84_95814cute7productE,@object
	.size		_ZN39_INTERNAL_7d0020af_4_k_cu_27dfee84_95814cute7productE,(_ZN39_INTERNAL_7d0020af_4_k_cu_27dfee84_95814cuda3std3__45__cpo3endE - _ZN39_INTERNAL_7d0020af_4_k_cu_27dfee84_95814cute7productE)
_ZN39_INTERNAL_7d0020af_4_k_cu_27dfee84_95814cute7productE:
	.zero		1
	.type		_ZN39_INTERNAL_7d0020af_4_k_cu_27dfee84_95814cuda3std3__45__cpo3endE,@object
	.size		_ZN39_INTERNAL_7d0020af_4_k_cu_27dfee84_95814cuda3std3__45__cpo3endE,(_ZN39_INTERNAL_7d0020af_4_k_cu_27dfee84_95814cuda3std3__419piecewise_constructE - _ZN39_INTERNAL_7d0020af_4_k_cu_27dfee84_95814cuda3std3__45__cpo3endE)
_ZN39_INTERNAL_7d0020af_4_k_cu_27dfee84_95814cuda3std3__45__cpo3endE:
	.zero		1
	.type		_ZN39_INTERNAL_7d0020af_4_k_cu_27dfee84_95814cuda3std3__419piecewise_constructE,@object
	.size		_ZN39_INTERNAL_7d0020af_4_k_cu_27dfee84_95814cuda3std3__419piecewise_constructE,(_ZN39_INTERNAL_7d0020af_4_k_cu_27dfee84_95814cuda3std3__45__cpo4cendE - _ZN39_INTERNAL_7d0020af_4_k_cu_27dfee84_95814cuda3std3__419piecewise_constructE)
_ZN39_INTERNAL_7d0020af_4_k_cu_27dfee84_95814cuda3std3__419piecewise_constructE:
	.zero		1
	.type		_ZN39_INTERNAL_7d0020af_4_k_cu_27dfee84_95814cuda3std3__45__cpo4cendE,@object
	.size		_ZN39_INTERNAL_7d0020af_4_k_cu_27dfee84_95814cuda3std3__45__cpo4cendE,(_ZN39_INTERNAL_7d0020af_4_k_cu_27dfee84_95814cuda3std6ranges3__45__cpo4swapE - _ZN39_INTERNAL_7d0020af_4_k_cu_27dfee84_95814cuda3std3__45__cpo4cendE)
_ZN39_INTERNAL_7d0020af_4_k_cu_27dfee84_95814cuda3std3__45__cpo4cendE:
	.zero		1
	.type		_ZN39_INTERNAL_7d0020af_4_k_cu_27dfee84_95814cuda3std6ranges3__45__cpo4swapE,@object
	.size		_ZN39_INTERNAL_7d0020af_4_k_cu_27dfee84_95814cuda3std6ranges3__45__cpo4swapE,(.L_8 - _ZN39_INTERNAL_7d0020af_4_k_cu_27dfee84_95814cuda3std6ranges3__45__cpo4swapE)
_ZN39_INTERNAL_7d0020af_4_k_cu_27dfee84_95814cuda3std6ranges3__45__cpo4swapE:
	.zero		1
.L_8:


//--------------------- .nv.constant0._ZN7cutlass13device_kernelINS_4gemm6kernel13GemmUniversalIN4cute5tupleIJiiiiEEENS1_10collective13CollectiveMmaINS1_34MainloopSm90TmaGmmaWarpSpecializedILi15ENS5_IJNS4_1CILi1EEESB_SB_EEENS1_32KernelTmaWarpSpecializedPingpongEEENS5_IJNSA_ILi64EEENSA_ILi176EEENSA_ILi32EEEEEENS_10bfloat16_tENS5_IJlSB_lEEESJ_SK_NS4_8TiledMMAINS4_8MMA_AtomIJNS4_4SM904GMMA27MMA_64x16x16_F32BF16BF16_SSILNSO_5MajorE0ELSQ_0ELNSO_7ScaleInE1ELSR_1EEEEEENS4_6LayoutISC_NS5_IJNSA_ILi0EEESV_SV_EEEEENS5_IJNS4_10UnderscoreESY_SY_EEEEENS4_13SM90_TMA_LOADENS4_14ComposedLayoutINS4_7SwizzleILi2ELi4ELi3EEENS4_18smem_ptr_flag_bitsILi16EEENSU_INS5_IJNSA_ILi8EEESH_EEENS5_IJSH_SB_EEEEEEEvNS4_8identityES11_S1B_vS1C_EENS_8epilogue10collective6detail29Sm90TmaWarpSpecializedAdapterINS1F_15DefaultEpilogueISJ_SK_SK_NS1E_6thread17LinearCombinationISJ_Li1EffLNS1J_9ScaleType4KindE0ELNS_15FloatRoundStyleE2ESJ_EENS1_15EpilogueDefaultEEEEEvvEEEEvNT_6ParamsE --------------------------
	.section	.nv.constant0._ZN7cutlass13device_kernelINS_4gemm6kernel13GemmUniversalIN4cute5tupleIJiiiiEEENS1_10collective13CollectiveMmaINS1_34MainloopSm90TmaGmmaWarpSpecializedILi15ENS5_IJNS4_1CILi1EEESB_SB_EEENS1_32KernelTmaWarpSpecializedPingpongEEENS5_IJNSA_ILi64EEENSA_ILi176EEENSA_ILi32EEEEEENS_10bfloat16_tENS5_IJlSB_lEEESJ_SK_NS4_8TiledMMAINS4_8MMA_AtomIJNS4_4SM904GMMA27MMA_64x16x16_F32BF16BF16_SSILNSO_5MajorE0ELSQ_0ELNSO_7ScaleInE1ELSR_1EEEEEENS4_6LayoutISC_NS5_IJNSA_ILi0EEESV_SV_EEEEENS5_IJNS4_10UnderscoreESY_SY_EEEEENS4_13SM90_TMA_LOADENS4_14ComposedLayoutINS4_7SwizzleILi2ELi4ELi3EEENS4_18smem_ptr_flag_bitsILi16EEENSU_INS5_IJNSA_ILi8EEESH_EEENS5_IJSH_SB_EEEEEEEvNS4_8identityES11_S1B_vS1C_EENS_8epilogue10collective6detail29Sm90TmaWarpSpecializedAdapterINS1F_15DefaultEpilogueISJ_SK_SK_NS1E_6thread17LinearCombinationISJ_Li1EffLNS1J_9ScaleType4KindE0ELNS_15FloatRoundStyleE2ESJ_EENS1_15EpilogueDefaultEEEEEvvEEEEvNT_6ParamsE,"a",@progbits
	.sectionflags	@""
	.align	4
.nv.constant0._ZN7cutlass13device_kernelINS_4gemm6kernel13GemmUniversalIN4cute5tupleIJiiiiEEENS1_10collective13CollectiveMmaINS1_34MainloopSm90TmaGmmaWarpSpecializedILi15ENS5_IJNS4_1CILi1EEESB_SB_EEENS1_32KernelTmaWarpSpecializedPingpongEEENS5_IJNSA_ILi64EEENSA_ILi176EEENSA_ILi32EEEEEENS_10bfloat16_tENS5_IJlSB_lEEESJ_SK_NS4_8TiledMMAINS4_8MMA_AtomIJNS4_4SM904GMMA27MMA_64x16x16_F32BF16BF16_SSILNSO_5MajorE0ELSQ_0ELNSO_7ScaleInE1ELSR_1EEEEEENS4_6LayoutISC_NS5_IJNSA_ILi0EEESV_SV_EEEEENS5_IJNS4_10UnderscoreESY_SY_EEEEENS4_13SM90_TMA_LOADENS4_14ComposedLayoutINS4_7SwizzleILi2ELi4ELi3EEENS4_18smem_ptr_flag_bitsILi16EEENSU_INS5_IJNSA_ILi8EEESH_EEENS5_IJSH_SB_EEEEEEEvNS4_8identityES11_S1B_vS1C_EENS_8epilogue10collective6detail29Sm90TmaWarpSpecializedAdapterINS1F_15DefaultEpilogueISJ_SK_SK_NS1E_6thread17LinearCombinationISJ_Li1EffLNS1J_9ScaleType4KindE0ELNS_15FloatRoundStyleE2ESJ_EENS1_15EpilogueDefaultEEEEEvvEEEEvNT_6ParamsE:
	.zero		1664


//--------------------- SYMBOLS --------------------------

	.type		.nv.reservedSmem.offset0,@object
	.size		.nv.reservedSmem.offset0,0x4
	.type		__assertfail,@function
